//
// Generated by NVIDIA NVVM Compiler
//
// Compiler Build ID: CL-36424714
// Cuda compilation tools, release 13.0, V13.0.88
// Based on NVVM 20.0.0
//

.version 9.0
.target sm_100
.address_size 64

	// .globl	badd_f32

.visible .entry badd_f32(
	.param .u64 badd_f32_param_0,
	.param .u64 .ptr .align 1 badd_f32_param_1,
	.param .u64 .ptr .align 1 badd_f32_param_2,
	.param .u64 .ptr .align 1 badd_f32_param_3
)
{
	.reg .pred 	%p<3>;
	.reg .b32 	%r<10>;
	.reg .b32 	%f<4>;
	.reg .b64 	%rd<16>;

	ld.param.u64 	%rd7, [badd_f32_param_0];
	ld.param.u64 	%rd8, [badd_f32_param_1];
	ld.param.u64 	%rd9, [badd_f32_param_2];
	ld.param.u64 	%rd10, [badd_f32_param_3];
	mov.u32 	%r6, %ctaid.x;
	mov.u32 	%r1, %ntid.x;
	mov.u32 	%r7, %tid.x;
	mad.lo.s32 	%r9, %r6, %r1, %r7;
	cvt.u64.u32 	%rd15, %r9;
	setp.le.u64 	%p1, %rd7, %rd15;
	@%p1 bra 	$L__BB0_3;
	mov.u32 	%r8, %nctaid.x;
	mul.lo.s32 	%r3, %r1, %r8;
	cvta.to.global.u64 	%rd2, %rd8;
	cvta.to.global.u64 	%rd3, %rd9;
	cvta.to.global.u64 	%rd4, %rd10;
$L__BB0_2:
	shl.b64 	%rd11, %rd15, 2;
	add.s64 	%rd12, %rd2, %rd11;
	ld.global.f32 	%f1, [%rd12];
	add.s64 	%rd13, %rd3, %rd11;
	ld.global.f32 	%f2, [%rd13];
	add.f32 	%f3, %f1, %f2;
	add.s64 	%rd14, %rd4, %rd11;
	st.global.f32 	[%rd14], %f3;
	add.s32 	%r9, %r9, %r3;
	cvt.u64.u32 	%rd15, %r9;
	setp.gt.u64 	%p2, %rd7, %rd15;
	@%p2 bra 	$L__BB0_2;
$L__BB0_3:
	ret;

}
	// .globl	badd_f64
.visible .entry badd_f64(
	.param .u64 badd_f64_param_0,
	.param .u64 .ptr .align 1 badd_f64_param_1,
	.param .u64 .ptr .align 1 badd_f64_param_2,
	.param .u64 .ptr .align 1 badd_f64_param_3
)
{
	.reg .pred 	%p<3>;
	.reg .b32 	%r<10>;
	.reg .b64 	%rd<16>;
	.reg .b64 	%fd<4>;

	ld.param.u64 	%rd7, [badd_f64_param_0];
	ld.param.u64 	%rd8, [badd_f64_param_1];
	ld.param.u64 	%rd9, [badd_f64_param_2];
	ld.param.u64 	%rd10, [badd_f64_param_3];
	mov.u32 	%r6, %ctaid.x;
	mov.u32 	%r1, %ntid.x;
	mov.u32 	%r7, %tid.x;
	mad.lo.s32 	%r9, %r6, %r1, %r7;
	cvt.u64.u32 	%rd15, %r9;
	setp.le.u64 	%p1, %rd7, %rd15;
	@%p1 bra 	$L__BB1_3;
	mov.u32 	%r8, %nctaid.x;
	mul.lo.s32 	%r3, %r1, %r8;
	cvta.to.global.u64 	%rd2, %rd8;
	cvta.to.global.u64 	%rd3, %rd9;
	cvta.to.global.u64 	%rd4, %rd10;
$L__BB1_2:
	shl.b64 	%rd11, %rd15, 3;
	add.s64 	%rd12, %rd2, %rd11;
	ld.global.f64 	%fd1, [%rd12];
	add.s64 	%rd13, %rd3, %rd11;
	ld.global.f64 	%fd2, [%rd13];
	add.f64 	%fd3, %fd1, %fd2;
	add.s64 	%rd14, %rd4, %rd11;
	st.global.f64 	[%rd14], %fd3;
	add.s32 	%r9, %r9, %r3;
	cvt.u64.u32 	%rd15, %r9;
	setp.gt.u64 	%p2, %rd7, %rd15;
	@%p2 bra 	$L__BB1_2;
$L__BB1_3:
	ret;

}
	// .globl	badd_i32
.visible .entry badd_i32(
	.param .u64 badd_i32_param_0,
	.param .u64 .ptr .align 1 badd_i32_param_1,
	.param .u64 .ptr .align 1 badd_i32_param_2,
	.param .u64 .ptr .align 1 badd_i32_param_3
)
{
	.reg .pred 	%p<3>;
	.reg .b32 	%r<13>;
	.reg .b64 	%rd<16>;

	ld.param.u64 	%rd7, [badd_i32_param_0];
	ld.param.u64 	%rd8, [badd_i32_param_1];
	ld.param.u64 	%rd9, [badd_i32_param_2];
	ld.param.u64 	%rd10, [badd_i32_param_3];
	mov.u32 	%r6, %ctaid.x;
	mov.u32 	%r1, %ntid.x;
	mov.u32 	%r7, %tid.x;
	mad.lo.s32 	%r12, %r6, %r1, %r7;
	cvt.u64.u32 	%rd15, %r12;
	setp.le.u64 	%p1, %rd7, %rd15;
	@%p1 bra 	$L__BB2_3;
	mov.u32 	%r8, %nctaid.x;
	mul.lo.s32 	%r3, %r1, %r8;
	cvta.to.global.u64 	%rd2, %rd8;
	cvta.to.global.u64 	%rd3, %rd9;
	cvta.to.global.u64 	%rd4, %rd10;
$L__BB2_2:
	shl.b64 	%rd11, %rd15, 2;
	add.s64 	%rd12, %rd2, %rd11;
	ld.global.u32 	%r9, [%rd12];
	add.s64 	%rd13, %rd3, %rd11;
	ld.global.u32 	%r10, [%rd13];
	add.s32 	%r11, %r10, %r9;
	add.s64 	%rd14, %rd4, %rd11;
	st.global.u32 	[%rd14], %r11;
	add.s32 	%r12, %r12, %r3;
	cvt.u64.u32 	%rd15, %r12;
	setp.gt.u64 	%p2, %rd7, %rd15;
	@%p2 bra 	$L__BB2_2;
$L__BB2_3:
	ret;

}
	// .globl	badd_i64
.visible .entry badd_i64(
	.param .u64 badd_i64_param_0,
	.param .u64 .ptr .align 1 badd_i64_param_1,
	.param .u64 .ptr .align 1 badd_i64_param_2,
	.param .u64 .ptr .align 1 badd_i64_param_3
)
{
	.reg .pred 	%p<3>;
	.reg .b32 	%r<10>;
	.reg .b64 	%rd<19>;

	ld.param.u64 	%rd7, [badd_i64_param_0];
	ld.param.u64 	%rd8, [badd_i64_param_1];
	ld.param.u64 	%rd9, [badd_i64_param_2];
	ld.param.u64 	%rd10, [badd_i64_param_3];
	mov.u32 	%r6, %ctaid.x;
	mov.u32 	%r1, %ntid.x;
	mov.u32 	%r7, %tid.x;
	mad.lo.s32 	%r9, %r6, %r1, %r7;
	cvt.u64.u32 	%rd18, %r9;
	setp.le.u64 	%p1, %rd7, %rd18;
	@%p1 bra 	$L__BB3_3;
	mov.u32 	%r8, %nctaid.x;
	mul.lo.s32 	%r3, %r1, %r8;
	cvta.to.global.u64 	%rd2, %rd8;
	cvta.to.global.u64 	%rd3, %rd9;
	cvta.to.global.u64 	%rd4, %rd10;
$L__BB3_2:
	shl.b64 	%rd11, %rd18, 3;
	add.s64 	%rd12, %rd2, %rd11;
	ld.global.u64 	%rd13, [%rd12];
	add.s64 	%rd14, %rd3, %rd11;
	ld.global.u64 	%rd15, [%rd14];
	add.s64 	%rd16, %rd15, %rd13;
	add.s64 	%rd17, %rd4, %rd11;
	st.global.u64 	[%rd17], %rd16;
	add.s32 	%r9, %r9, %r3;
	cvt.u64.u32 	%rd18, %r9;
	setp.gt.u64 	%p2, %rd7, %rd18;
	@%p2 bra 	$L__BB3_2;
$L__BB3_3:
	ret;

}
	// .globl	bdiv_f32
.visible .entry bdiv_f32(
	.param .u64 bdiv_f32_param_0,
	.param .u64 .ptr .align 1 bdiv_f32_param_1,
	.param .u64 .ptr .align 1 bdiv_f32_param_2,
	.param .u64 .ptr .align 1 bdiv_f32_param_3
)
{
	.reg .pred 	%p<3>;
	.reg .b32 	%r<10>;
	.reg .b32 	%f<4>;
	.reg .b64 	%rd<16>;

	ld.param.u64 	%rd7, [bdiv_f32_param_0];
	ld.param.u64 	%rd8, [bdiv_f32_param_1];
	ld.param.u64 	%rd9, [bdiv_f32_param_2];
	ld.param.u64 	%rd10, [bdiv_f32_param_3];
	mov.u32 	%r6, %ctaid.x;
	mov.u32 	%r1, %ntid.x;
	mov.u32 	%r7, %tid.x;
	mad.lo.s32 	%r9, %r6, %r1, %r7;
	cvt.u64.u32 	%rd15, %r9;
	setp.le.u64 	%p1, %rd7, %rd15;
	@%p1 bra 	$L__BB4_3;
	mov.u32 	%r8, %nctaid.x;
	mul.lo.s32 	%r3, %r1, %r8;
	cvta.to.global.u64 	%rd2, %rd8;
	cvta.to.global.u64 	%rd3, %rd9;
	cvta.to.global.u64 	%rd4, %rd10;
$L__BB4_2:
	shl.b64 	%rd11, %rd15, 2;
	add.s64 	%rd12, %rd2, %rd11;
	ld.global.f32 	%f1, [%rd12];
	add.s64 	%rd13, %rd3, %rd11;
	ld.global.f32 	%f2, [%rd13];
	div.rn.f32 	%f3, %f1, %f2;
	add.s64 	%rd14, %rd4, %rd11;
	st.global.f32 	[%rd14], %f3;
	add.s32 	%r9, %r9, %r3;
	cvt.u64.u32 	%rd15, %r9;
	setp.gt.u64 	%p2, %rd7, %rd15;
	@%p2 bra 	$L__BB4_2;
$L__BB4_3:
	ret;

}
	// .globl	bdiv_f64
.visible .entry bdiv_f64(
	.param .u64 bdiv_f64_param_0,
	.param .u64 .ptr .align 1 bdiv_f64_param_1,
	.param .u64 .ptr .align 1 bdiv_f64_param_2,
	.param .u64 .ptr .align 1 bdiv_f64_param_3
)
{
	.reg .pred 	%p<3>;
	.reg .b32 	%r<10>;
	.reg .b64 	%rd<16>;
	.reg .b64 	%fd<4>;

	ld.param.u64 	%rd7, [bdiv_f64_param_0];
	ld.param.u64 	%rd8, [bdiv_f64_param_1];
	ld.param.u64 	%rd9, [bdiv_f64_param_2];
	ld.param.u64 	%rd10, [bdiv_f64_param_3];
	mov.u32 	%r6, %ctaid.x;
	mov.u32 	%r1, %ntid.x;
	mov.u32 	%r7, %tid.x;
	mad.lo.s32 	%r9, %r6, %r1, %r7;
	cvt.u64.u32 	%rd15, %r9;
	setp.le.u64 	%p1, %rd7, %rd15;
	@%p1 bra 	$L__BB5_3;
	mov.u32 	%r8, %nctaid.x;
	mul.lo.s32 	%r3, %r1, %r8;
	cvta.to.global.u64 	%rd2, %rd8;
	cvta.to.global.u64 	%rd3, %rd9;
	cvta.to.global.u64 	%rd4, %rd10;
$L__BB5_2:
	shl.b64 	%rd11, %rd15, 3;
	add.s64 	%rd12, %rd2, %rd11;
	ld.global.f64 	%fd1, [%rd12];
	add.s64 	%rd13, %rd3, %rd11;
	ld.global.f64 	%fd2, [%rd13];
	div.rn.f64 	%fd3, %fd1, %fd2;
	add.s64 	%rd14, %rd4, %rd11;
	st.global.f64 	[%rd14], %fd3;
	add.s32 	%r9, %r9, %r3;
	cvt.u64.u32 	%rd15, %r9;
	setp.gt.u64 	%p2, %rd7, %rd15;
	@%p2 bra 	$L__BB5_2;
$L__BB5_3:
	ret;

}
	// .globl	bdiv_i32
.visible .entry bdiv_i32(
	.param .u64 bdiv_i32_param_0,
	.param .u64 .ptr .align 1 bdiv_i32_param_1,
	.param .u64 .ptr .align 1 bdiv_i32_param_2,
	.param .u64 .ptr .align 1 bdiv_i32_param_3
)
{
	.reg .pred 	%p<3>;
	.reg .b32 	%r<13>;
	.reg .b64 	%rd<16>;

	ld.param.u64 	%rd7, [bdiv_i32_param_0];
	ld.param.u64 	%rd8, [bdiv_i32_param_1];
	ld.param.u64 	%rd9, [bdiv_i32_param_2];
	ld.param.u64 	%rd10, [bdiv_i32_param_3];
	mov.u32 	%r6, %ctaid.x;
	mov.u32 	%r1, %ntid.x;
	mov.u32 	%r7, %tid.x;
	mad.lo.s32 	%r12, %r6, %r1, %r7;
	cvt.u64.u32 	%rd15, %r12;
	setp.le.u64 	%p1, %rd7, %rd15;
	@%p1 bra 	$L__BB6_3;
	mov.u32 	%r8, %nctaid.x;
	mul.lo.s32 	%r3, %r1, %r8;
	cvta.to.global.u64 	%rd2, %rd8;
	cvta.to.global.u64 	%rd3, %rd9;
	cvta.to.global.u64 	%rd4, %rd10;
$L__BB6_2:
	shl.b64 	%rd11, %rd15, 2;
	add.s64 	%rd12, %rd2, %rd11;
	ld.global.u32 	%r9, [%rd12];
	add.s64 	%rd13, %rd3, %rd11;
	ld.global.u32 	%r10, [%rd13];
	div.s32 	%r11, %r9, %r10;
	add.s64 	%rd14, %rd4, %rd11;
	st.global.u32 	[%rd14], %r11;
	add.s32 	%r12, %r12, %r3;
	cvt.u64.u32 	%rd15, %r12;
	setp.gt.u64 	%p2, %rd7, %rd15;
	@%p2 bra 	$L__BB6_2;
$L__BB6_3:
	ret;

}
	// .globl	bdiv_i64
.visible .entry bdiv_i64(
	.param .u64 bdiv_i64_param_0,
	.param .u64 .ptr .align 1 bdiv_i64_param_1,
	.param .u64 .ptr .align 1 bdiv_i64_param_2,
	.param .u64 .ptr .align 1 bdiv_i64_param_3
)
{
	.reg .pred 	%p<4>;
	.reg .b32 	%r<13>;
	.reg .b64 	%rd<25>;

	ld.param.u64 	%rd12, [bdiv_i64_param_0];
	ld.param.u64 	%rd13, [bdiv_i64_param_1];
	ld.param.u64 	%rd14, [bdiv_i64_param_2];
	ld.param.u64 	%rd15, [bdiv_i64_param_3];
	mov.u32 	%r6, %ctaid.x;
	mov.u32 	%r1, %ntid.x;
	mov.u32 	%r7, %tid.x;
	mad.lo.s32 	%r12, %r6, %r1, %r7;
	cvt.u64.u32 	%rd23, %r12;
	setp.le.u64 	%p1, %rd12, %rd23;
	@%p1 bra 	$L__BB7_6;
	mov.u32 	%r8, %nctaid.x;
	mul.lo.s32 	%r3, %r1, %r8;
	cvta.to.global.u64 	%rd2, %rd13;
	cvta.to.global.u64 	%rd3, %rd14;
	cvta.to.global.u64 	%rd4, %rd15;
$L__BB7_2:
	shl.b64 	%rd16, %rd23, 3;
	add.s64 	%rd17, %rd2, %rd16;
	ld.global.u64 	%rd6, [%rd17];
	add.s64 	%rd18, %rd3, %rd16;
	ld.global.u64 	%rd7, [%rd18];
	or.b64  	%rd19, %rd6, %rd7;
	and.b64  	%rd20, %rd19, -4294967296;
	setp.ne.s64 	%p2, %rd20, 0;
	@%p2 bra 	$L__BB7_4;
	cvt.u32.u64 	%r9, %rd7;
	cvt.u32.u64 	%r10, %rd6;
	div.u32 	%r11, %r10, %r9;
	cvt.u64.u32 	%rd24, %r11;
	bra.uni 	$L__BB7_5;
$L__BB7_4:
	div.s64 	%rd24, %rd6, %rd7;
$L__BB7_5:
	add.s64 	%rd22, %rd4, %rd16;
	st.global.u64 	[%rd22], %rd24;
	add.s32 	%r12, %r12, %r3;
	cvt.u64.u32 	%rd23, %r12;
	setp.gt.u64 	%p3, %rd12, %rd23;
	@%p3 bra 	$L__BB7_2;
$L__BB7_6:
	ret;

}
	// .globl	bmul_f32
.visible .entry bmul_f32(
	.param .u64 bmul_f32_param_0,
	.param .u64 .ptr .align 1 bmul_f32_param_1,
	.param .u64 .ptr .align 1 bmul_f32_param_2,
	.param .u64 .ptr .align 1 bmul_f32_param_3
)
{
	.reg .pred 	%p<3>;
	.reg .b32 	%r<10>;
	.reg .b32 	%f<4>;
	.reg .b64 	%rd<16>;

	ld.param.u64 	%rd7, [bmul_f32_param_0];
	ld.param.u64 	%rd8, [bmul_f32_param_1];
	ld.param.u64 	%rd9, [bmul_f32_param_2];
	ld.param.u64 	%rd10, [bmul_f32_param_3];
	mov.u32 	%r6, %ctaid.x;
	mov.u32 	%r1, %ntid.x;
	mov.u32 	%r7, %tid.x;
	mad.lo.s32 	%r9, %r6, %r1, %r7;
	cvt.u64.u32 	%rd15, %r9;
	setp.le.u64 	%p1, %rd7, %rd15;
	@%p1 bra 	$L__BB8_3;
	mov.u32 	%r8, %nctaid.x;
	mul.lo.s32 	%r3, %r1, %r8;
	cvta.to.global.u64 	%rd2, %rd8;
	cvta.to.global.u64 	%rd3, %rd9;
	cvta.to.global.u64 	%rd4, %rd10;
$L__BB8_2:
	shl.b64 	%rd11, %rd15, 2;
	add.s64 	%rd12, %rd2, %rd11;
	ld.global.f32 	%f1, [%rd12];
	add.s64 	%rd13, %rd3, %rd11;
	ld.global.f32 	%f2, [%rd13];
	mul.f32 	%f3, %f1, %f2;
	add.s64 	%rd14, %rd4, %rd11;
	st.global.f32 	[%rd14], %f3;
	add.s32 	%r9, %r9, %r3;
	cvt.u64.u32 	%rd15, %r9;
	setp.gt.u64 	%p2, %rd7, %rd15;
	@%p2 bra 	$L__BB8_2;
$L__BB8_3:
	ret;

}
	// .globl	bmul_f64
.visible .entry bmul_f64(
	.param .u64 bmul_f64_param_0,
	.param .u64 .ptr .align 1 bmul_f64_param_1,
	.param .u64 .ptr .align 1 bmul_f64_param_2,
	.param .u64 .ptr .align 1 bmul_f64_param_3
)
{
	.reg .pred 	%p<3>;
	.reg .b32 	%r<10>;
	.reg .b64 	%rd<16>;
	.reg .b64 	%fd<4>;

	ld.param.u64 	%rd7, [bmul_f64_param_0];
	ld.param.u64 	%rd8, [bmul_f64_param_1];
	ld.param.u64 	%rd9, [bmul_f64_param_2];
	ld.param.u64 	%rd10, [bmul_f64_param_3];
	mov.u32 	%r6, %ctaid.x;
	mov.u32 	%r1, %ntid.x;
	mov.u32 	%r7, %tid.x;
	mad.lo.s32 	%r9, %r6, %r1, %r7;
	cvt.u64.u32 	%rd15, %r9;
	setp.le.u64 	%p1, %rd7, %rd15;
	@%p1 bra 	$L__BB9_3;
	mov.u32 	%r8, %nctaid.x;
	mul.lo.s32 	%r3, %r1, %r8;
	cvta.to.global.u64 	%rd2, %rd8;
	cvta.to.global.u64 	%rd3, %rd9;
	cvta.to.global.u64 	%rd4, %rd10;
$L__BB9_2:
	shl.b64 	%rd11, %rd15, 3;
	add.s64 	%rd12, %rd2, %rd11;
	ld.global.f64 	%fd1, [%rd12];
	add.s64 	%rd13, %rd3, %rd11;
	ld.global.f64 	%fd2, [%rd13];
	mul.f64 	%fd3, %fd1, %fd2;
	add.s64 	%rd14, %rd4, %rd11;
	st.global.f64 	[%rd14], %fd3;
	add.s32 	%r9, %r9, %r3;
	cvt.u64.u32 	%rd15, %r9;
	setp.gt.u64 	%p2, %rd7, %rd15;
	@%p2 bra 	$L__BB9_2;
$L__BB9_3:
	ret;

}
	// .globl	bmul_i32
.visible .entry bmul_i32(
	.param .u64 bmul_i32_param_0,
	.param .u64 .ptr .align 1 bmul_i32_param_1,
	.param .u64 .ptr .align 1 bmul_i32_param_2,
	.param .u64 .ptr .align 1 bmul_i32_param_3
)
{
	.reg .pred 	%p<3>;
	.reg .b32 	%r<13>;
	.reg .b64 	%rd<16>;

	ld.param.u64 	%rd7, [bmul_i32_param_0];
	ld.param.u64 	%rd8, [bmul_i32_param_1];
	ld.param.u64 	%rd9, [bmul_i32_param_2];
	ld.param.u64 	%rd10, [bmul_i32_param_3];
	mov.u32 	%r6, %ctaid.x;
	mov.u32 	%r1, %ntid.x;
	mov.u32 	%r7, %tid.x;
	mad.lo.s32 	%r12, %r6, %r1, %r7;
	cvt.u64.u32 	%rd15, %r12;
	setp.le.u64 	%p1, %rd7, %rd15;
	@%p1 bra 	$L__BB10_3;
	mov.u32 	%r8, %nctaid.x;
	mul.lo.s32 	%r3, %r1, %r8;
	cvta.to.global.u64 	%rd2, %rd8;
	cvta.to.global.u64 	%rd3, %rd9;
	cvta.to.global.u64 	%rd4, %rd10;
$L__BB10_2:
	shl.b64 	%rd11, %rd15, 2;
	add.s64 	%rd12, %rd2, %rd11;
	ld.global.u32 	%r9, [%rd12];
	add.s64 	%rd13, %rd3, %rd11;
	ld.global.u32 	%r10, [%rd13];
	mul.lo.s32 	%r11, %r10, %r9;
	add.s64 	%rd14, %rd4, %rd11;
	st.global.u32 	[%rd14], %r11;
	add.s32 	%r12, %r12, %r3;
	cvt.u64.u32 	%rd15, %r12;
	setp.gt.u64 	%p2, %rd7, %rd15;
	@%p2 bra 	$L__BB10_2;
$L__BB10_3:
	ret;

}
	// .globl	bmul_i64
.visible .entry bmul_i64(
	.param .u64 bmul_i64_param_0,
	.param .u64 .ptr .align 1 bmul_i64_param_1,
	.param .u64 .ptr .align 1 bmul_i64_param_2,
	.param .u64 .ptr .align 1 bmul_i64_param_3
)
{
	.reg .pred 	%p<3>;
	.reg .b32 	%r<10>;
	.reg .b64 	%rd<19>;

	ld.param.u64 	%rd7, [bmul_i64_param_0];
	ld.param.u64 	%rd8, [bmul_i64_param_1];
	ld.param.u64 	%rd9, [bmul_i64_param_2];
	ld.param.u64 	%rd10, [bmul_i64_param_3];
	mov.u32 	%r6, %ctaid.x;
	mov.u32 	%r1, %ntid.x;
	mov.u32 	%r7, %tid.x;
	mad.lo.s32 	%r9, %r6, %r1, %r7;
	cvt.u64.u32 	%rd18, %r9;
	setp.le.u64 	%p1, %rd7, %rd18;
	@%p1 bra 	$L__BB11_3;
	mov.u32 	%r8, %nctaid.x;
	mul.lo.s32 	%r3, %r1, %r8;
	cvta.to.global.u64 	%rd2, %rd8;
	cvta.to.global.u64 	%rd3, %rd9;
	cvta.to.global.u64 	%rd4, %rd10;
$L__BB11_2:
	shl.b64 	%rd11, %rd18, 3;
	add.s64 	%rd12, %rd2, %rd11;
	ld.global.u64 	%rd13, [%rd12];
	add.s64 	%rd14, %rd3, %rd11;
	ld.global.u64 	%rd15, [%rd14];
	mul.lo.s64 	%rd16, %rd15, %rd13;
	add.s64 	%rd17, %rd4, %rd11;
	st.global.u64 	[%rd17], %rd16;
	add.s32 	%r9, %r9, %r3;
	cvt.u64.u32 	%rd18, %r9;
	setp.gt.u64 	%p2, %rd7, %rd18;
	@%p2 bra 	$L__BB11_2;
$L__BB11_3:
	ret;

}
	// .globl	bsub_f32
.visible .entry bsub_f32(
	.param .u64 bsub_f32_param_0,
	.param .u64 .ptr .align 1 bsub_f32_param_1,
	.param .u64 .ptr .align 1 bsub_f32_param_2,
	.param .u64 .ptr .align 1 bsub_f32_param_3
)
{
	.reg .pred 	%p<3>;
	.reg .b32 	%r<10>;
	.reg .b32 	%f<4>;
	.reg .b64 	%rd<16>;

	ld.param.u64 	%rd7, [bsub_f32_param_0];
	ld.param.u64 	%rd8, [bsub_f32_param_1];
	ld.param.u64 	%rd9, [bsub_f32_param_2];
	ld.param.u64 	%rd10, [bsub_f32_param_3];
	mov.u32 	%r6, %ctaid.x;
	mov.u32 	%r1, %ntid.x;
	mov.u32 	%r7, %tid.x;
	mad.lo.s32 	%r9, %r6, %r1, %r7;
	cvt.u64.u32 	%rd15, %r9;
	setp.le.u64 	%p1, %rd7, %rd15;
	@%p1 bra 	$L__BB12_3;
	mov.u32 	%r8, %nctaid.x;
	mul.lo.s32 	%r3, %r1, %r8;
	cvta.to.global.u64 	%rd2, %rd8;
	cvta.to.global.u64 	%rd3, %rd9;
	cvta.to.global.u64 	%rd4, %rd10;
$L__BB12_2:
	shl.b64 	%rd11, %rd15, 2;
	add.s64 	%rd12, %rd2, %rd11;
	ld.global.f32 	%f1, [%rd12];
	add.s64 	%rd13, %rd3, %rd11;
	ld.global.f32 	%f2, [%rd13];
	sub.f32 	%f3, %f1, %f2;
	add.s64 	%rd14, %rd4, %rd11;
	st.global.f32 	[%rd14], %f3;
	add.s32 	%r9, %r9, %r3;
	cvt.u64.u32 	%rd15, %r9;
	setp.gt.u64 	%p2, %rd7, %rd15;
	@%p2 bra 	$L__BB12_2;
$L__BB12_3:
	ret;

}
	// .globl	bsub_f64
.visible .entry bsub_f64(
	.param .u64 bsub_f64_param_0,
	.param .u64 .ptr .align 1 bsub_f64_param_1,
	.param .u64 .ptr .align 1 bsub_f64_param_2,
	.param .u64 .ptr .align 1 bsub_f64_param_3
)
{
	.reg .pred 	%p<3>;
	.reg .b32 	%r<10>;
	.reg .b64 	%rd<16>;
	.reg .b64 	%fd<4>;

	ld.param.u64 	%rd7, [bsub_f64_param_0];
	ld.param.u64 	%rd8, [bsub_f64_param_1];
	ld.param.u64 	%rd9, [bsub_f64_param_2];
	ld.param.u64 	%rd10, [bsub_f64_param_3];
	mov.u32 	%r6, %ctaid.x;
	mov.u32 	%r1, %ntid.x;
	mov.u32 	%r7, %tid.x;
	mad.lo.s32 	%r9, %r6, %r1, %r7;
	cvt.u64.u32 	%rd15, %r9;
	setp.le.u64 	%p1, %rd7, %rd15;
	@%p1 bra 	$L__BB13_3;
	mov.u32 	%r8, %nctaid.x;
	mul.lo.s32 	%r3, %r1, %r8;
	cvta.to.global.u64 	%rd2, %rd8;
	cvta.to.global.u64 	%rd3, %rd9;
	cvta.to.global.u64 	%rd4, %rd10;
$L__BB13_2:
	shl.b64 	%rd11, %rd15, 3;
	add.s64 	%rd12, %rd2, %rd11;
	ld.global.f64 	%fd1, [%rd12];
	add.s64 	%rd13, %rd3, %rd11;
	ld.global.f64 	%fd2, [%rd13];
	sub.f64 	%fd3, %fd1, %fd2;
	add.s64 	%rd14, %rd4, %rd11;
	st.global.f64 	[%rd14], %fd3;
	add.s32 	%r9, %r9, %r3;
	cvt.u64.u32 	%rd15, %r9;
	setp.gt.u64 	%p2, %rd7, %rd15;
	@%p2 bra 	$L__BB13_2;
$L__BB13_3:
	ret;

}
	// .globl	bsub_i32
.visible .entry bsub_i32(
	.param .u64 bsub_i32_param_0,
	.param .u64 .ptr .align 1 bsub_i32_param_1,
	.param .u64 .ptr .align 1 bsub_i32_param_2,
	.param .u64 .ptr .align 1 bsub_i32_param_3
)
{
	.reg .pred 	%p<3>;
	.reg .b32 	%r<13>;
	.reg .b64 	%rd<16>;

	ld.param.u64 	%rd7, [bsub_i32_param_0];
	ld.param.u64 	%rd8, [bsub_i32_param_1];
	ld.param.u64 	%rd9, [bsub_i32_param_2];
	ld.param.u64 	%rd10, [bsub_i32_param_3];
	mov.u32 	%r6, %ctaid.x;
	mov.u32 	%r1, %ntid.x;
	mov.u32 	%r7, %tid.x;
	mad.lo.s32 	%r12, %r6, %r1, %r7;
	cvt.u64.u32 	%rd15, %r12;
	setp.le.u64 	%p1, %rd7, %rd15;
	@%p1 bra 	$L__BB14_3;
	mov.u32 	%r8, %nctaid.x;
	mul.lo.s32 	%r3, %r1, %r8;
	cvta.to.global.u64 	%rd2, %rd8;
	cvta.to.global.u64 	%rd3, %rd9;
	cvta.to.global.u64 	%rd4, %rd10;
$L__BB14_2:
	shl.b64 	%rd11, %rd15, 2;
	add.s64 	%rd12, %rd2, %rd11;
	ld.global.u32 	%r9, [%rd12];
	add.s64 	%rd13, %rd3, %rd11;
	ld.global.u32 	%r10, [%rd13];
	sub.s32 	%r11, %r9, %r10;
	add.s64 	%rd14, %rd4, %rd11;
	st.global.u32 	[%rd14], %r11;
	add.s32 	%r12, %r12, %r3;
	cvt.u64.u32 	%rd15, %r12;
	setp.gt.u64 	%p2, %rd7, %rd15;
	@%p2 bra 	$L__BB14_2;
$L__BB14_3:
	ret;

}
	// .globl	bsub_i64
.visible .entry bsub_i64(
	.param .u64 bsub_i64_param_0,
	.param .u64 .ptr .align 1 bsub_i64_param_1,
	.param .u64 .ptr .align 1 bsub_i64_param_2,
	.param .u64 .ptr .align 1 bsub_i64_param_3
)
{
	.reg .pred 	%p<3>;
	.reg .b32 	%r<10>;
	.reg .b64 	%rd<19>;

	ld.param.u64 	%rd7, [bsub_i64_param_0];
	ld.param.u64 	%rd8, [bsub_i64_param_1];
	ld.param.u64 	%rd9, [bsub_i64_param_2];
	ld.param.u64 	%rd10, [bsub_i64_param_3];
	mov.u32 	%r6, %ctaid.x;
	mov.u32 	%r1, %ntid.x;
	mov.u32 	%r7, %tid.x;
	mad.lo.s32 	%r9, %r6, %r1, %r7;
	cvt.u64.u32 	%rd18, %r9;
	setp.le.u64 	%p1, %rd7, %rd18;
	@%p1 bra 	$L__BB15_3;
	mov.u32 	%r8, %nctaid.x;
	mul.lo.s32 	%r3, %r1, %r8;
	cvta.to.global.u64 	%rd2, %rd8;
	cvta.to.global.u64 	%rd3, %rd9;
	cvta.to.global.u64 	%rd4, %rd10;
$L__BB15_2:
	shl.b64 	%rd11, %rd18, 3;
	add.s64 	%rd12, %rd2, %rd11;
	ld.global.u64 	%rd13, [%rd12];
	add.s64 	%rd14, %rd3, %rd11;
	ld.global.u64 	%rd15, [%rd14];
	sub.s64 	%rd16, %rd13, %rd15;
	add.s64 	%rd17, %rd4, %rd11;
	st.global.u64 	[%rd17], %rd16;
	add.s32 	%r9, %r9, %r3;
	cvt.u64.u32 	%rd18, %r9;
	setp.gt.u64 	%p2, %rd7, %rd18;
	@%p2 bra 	$L__BB15_2;
$L__BB15_3:
	ret;

}


// ===== COMPILED SASS (sm_100) =====

	.target	sm_100

	.elftype	@"ET_EXEC"


//--------------------- .note.nv.tkinfo           --------------------------
	.section	.note.nv.tkinfo,"",@"SHT_NOTE"
	.sectionflags	@"SHF_NOTE_NV_TKINFO"
	.tkinfo
        /*0018*/ 	.word	0x00000002
        /*0030*/ 	.string	""
        /*0030*/ 	.string	"ptxas"
        /*0030*/ 	.string	"Cuda compilation tools, release 13.0, V13.0.88"
        /*0030*/ 	.string	"Build cuda_13.0.r13.0/compiler.36424714_0"
        /*0030*/ 	.string	"-arch sm_100 -m 64 "



//--------------------- .note.nv.cuinfo           --------------------------
	.section	.note.nv.cuinfo,"",@"SHT_NOTE"
	.sectionflags	@"SHF_NOTE_NV_CUINFO"
        /*0018*/ 	.short	0x0002
        /*001a*/ 	.short	0x0064
        /*001c*/ 	.short	0x0082
	.zero		2


//--------------------- .nv.info                  --------------------------
	.section	.nv.info,"",@"SHT_CUDA_INFO"
	.align	4


	//----- nvinfo : EIATTR_REGCOUNT
	.align		4
        /*0000*/ 	.byte	0x04, 0x2f
        /*0002*/ 	.short	(.L_1 - .L_0)
	.align		4
.L_0:
        /*0004*/ 	.word	index@(badd_f32)
        /*0008*/ 	.word	0x00000010


	//----- nvinfo : EIATTR_FRAME_SIZE
	.align		4
.L_1:
        /*000c*/ 	.byte	0x04, 0x11
        /*000e*/ 	.short	(.L_3 - .L_2)
	.align		4
.L_2:
        /*0010*/ 	.word	index@(badd_f32)
        /*0014*/ 	.word	0x00000000


	//----- nvinfo : EIATTR_REGCOUNT
	.align		4
.L_3:
        /*0018*/ 	.byte	0x04, 0x2f
        /*001a*/ 	.short	(.L_5 - .L_4)
	.align		4
.L_4:
        /*001c*/ 	.word	index@(badd_f64)
        /*0020*/ 	.word	0x00000010


	//----- nvinfo : EIATTR_FRAME_SIZE
	.align		4
.L_5:
        /*0024*/ 	.byte	0x04, 0x11
        /*0026*/ 	.short	(.L_7 - .L_6)
	.align		4
.L_6:
        /*0028*/ 	.word	index@(badd_f64)
        /*002c*/ 	.word	0x00000000


	//----- nvinfo : EIATTR_REGCOUNT
	.align		4
.L_7:
        /*0030*/ 	.byte	0x04, 0x2f
        /*0032*/ 	.short	(.L_9 - .L_8)
	.align		4
.L_8:
        /*0034*/ 	.word	index@(badd_i32)
        /*0038*/ 	.word	0x00000010


	//----- nvinfo : EIATTR_FRAME_SIZE
	.align		4
.L_9:
        /*003c*/ 	.byte	0x04, 0x11
        /*003e*/ 	.short	(.L_11 - .L_10)
	.align		4
.L_10:
        /*0040*/ 	.word	index@(badd_i32)
        /*0044*/ 	.word	0x00000000


	//----- nvinfo : EIATTR_REGCOUNT
	.align		4
.L_11:
        /*0048*/ 	.byte	0x04, 0x2f
        /*004a*/ 	.short	(.L_13 - .L_12)
	.align		4
.L_12:
        /*004c*/ 	.word	index@(badd_i64)
        /*0050*/ 	.word	0x00000010


	//----- nvinfo : EIATTR_FRAME_SIZE
	.align		4
.L_13:
        /*0054*/ 	.byte	0x04, 0x11
        /*0056*/ 	.short	(.L_15 - .L_14)
	.align		4
.L_14:
        /*0058*/ 	.word	index@(badd_i64)
        /*005c*/ 	.word	0x00000000


	//----- nvinfo : EIATTR_REGCOUNT
	.align		4
.L_15:
        /*0060*/ 	.byte	0x04, 0x2f
        /*0062*/ 	.short	(.L_17 - .L_16)
	.align		4
.L_16:
        /*0064*/ 	.word	index@(bdiv_f32)
        /*0068*/ 	.word	0x00000016


	//----- nvinfo : EIATTR_FRAME_SIZE
	.align		4
.L_17:
        /*006c*/ 	.byte	0x04, 0x11
        /*006e*/ 	.short	(.L_19 - .L_18)
	.align		4
.L_18:
        /*0070*/ 	.word	index@($__internal_2_$__cuda_sm3x_div_rn_noftz_f32_slowpath)
        /*0074*/ 	.word	0x00000000


	//----- nvinfo : EIATTR_FRAME_SIZE
	.align		4
.L_19:
        /*0078*/ 	.byte	0x04, 0x11
        /*007a*/ 	.short	(.L_21 - .L_20)
	.align		4
.L_20:
        /*007c*/ 	.word	index@(bdiv_f32)
        /*0080*/ 	.word	0x00000000


	//----- nvinfo : EIATTR_REGCOUNT
	.align		4
.L_21:
        /*0084*/ 	.byte	0x04, 0x2f
        /*0086*/ 	.short	(.L_23 - .L_22)
	.align		4
.L_22:
        /*0088*/ 	.word	index@(bdiv_f64)
        /*008c*/ 	.word	0x0000001c


	//----- nvinfo : EIATTR_FRAME_SIZE
	.align		4
.L_23:
        /*0090*/ 	.byte	0x04, 0x11
        /*0092*/ 	.short	(.L_25 - .L_24)
	.align		4
.L_24:
        /*0094*/ 	.word	index@($__internal_1_$__cuda_sm20_div_rn_f64_full)
        /*0098*/ 	.word	0x00000000


	//----- nvinfo : EIATTR_FRAME_SIZE
	.align		4
.L_25:
        /*009c*/ 	.byte	0x04, 0x11
        /*009e*/ 	.short	(.L_27 - .L_26)
	.align		4
.L_26:
        /*00a0*/ 	.word	index@(bdiv_f64)
        /*00a4*/ 	.word	0x00000000


	//----- nvinfo : EIATTR_REGCOUNT
	.align		4
.L_27:
        /*00a8*/ 	.byte	0x04, 0x2f
        /*00aa*/ 	.short	(.L_29 - .L_28)
	.align		4
.L_28:
        /*00ac*/ 	.word	index@(bdiv_i32)
        /*00b0*/ 	.word	0x00000012


	//----- nvinfo : EIATTR_FRAME_SIZE
	.align		4
.L_29:
        /*00b4*/ 	.byte	0x04, 0x11
        /*00b6*/ 	.short	(.L_31 - .L_30)
	.align		4
.L_30:
        /*00b8*/ 	.word	index@(bdiv_i32)
        /*00bc*/ 	.word	0x00000000


	//----- nvinfo : EIATTR_REGCOUNT
	.align		4
.L_31:
        /*00c0*/ 	.byte	0x04, 0x2f
        /*00c2*/ 	.short	(.L_33 - .L_32)
	.align		4
.L_32:
        /*00c4*/ 	.word	index@(bdiv_i64)
        /*00c8*/ 	.word	0x00000018


	//----- nvinfo : EIATTR_FRAME_SIZE
	.align		4
.L_33:
        /*00cc*/ 	.byte	0x04, 0x11
        /*00ce*/ 	.short	(.L_35 - .L_34)
	.align		4
.L_34:
        /*00d0*/ 	.word	index@($__internal_0_$__cuda_sm20_div_s64)
        /*00d4*/ 	.word	0x00000000


	//----- nvinfo : EIATTR_FRAME_SIZE
	.align		4
.L_35:
        /*00d8*/ 	.byte	0x04, 0x11
        /*00da*/ 	.short	(.L_37 - .L_36)
	.align		4
.L_36:
        /*00dc*/ 	.word	index@(bdiv_i64)
        /*00e0*/ 	.word	0x00000000


	//----- nvinfo : EIATTR_REGCOUNT
	.align		4
.L_37:
        /*00e4*/ 	.byte	0x04, 0x2f
        /*00e6*/ 	.short	(.L_39 - .L_38)
	.align		4
.L_38:
        /*00e8*/ 	.word	index@(bmul_f32)
        /*00ec*/ 	.word	0x00000010


	//----- nvinfo : EIATTR_FRAME_SIZE
	.align		4
.L_39:
        /*00f0*/ 	.byte	0x04, 0x11
        /*00f2*/ 	.short	(.L_41 - .L_40)
	.align		4
.L_40:
        /*00f4*/ 	.word	index@(bmul_f32)
        /*00f8*/ 	.word	0x00000000


	//----- nvinfo : EIATTR_REGCOUNT
	.align		4
.L_41:
        /*00fc*/ 	.byte	0x04, 0x2f
        /*00fe*/ 	.short	(.L_43 - .L_42)
	.align		4
.L_42:
        /*0100*/ 	.word	index@(bmul_f64)
        /*0104*/ 	.word	0x00000010


	//----- nvinfo : EIATTR_FRAME_SIZE
	.align		4
.L_43:
        /*0108*/ 	.byte	0x04, 0x11
        /*010a*/ 	.short	(.L_45 - .L_44)
	.align		4
.L_44:
        /*010c*/ 	.word	index@(bmul_f64)
        /*0110*/ 	.word	0x00000000


	//----- nvinfo : EIATTR_REGCOUNT
	.align		4
.L_45:
        /*0114*/ 	.byte	0x04, 0x2f
        /*0116*/ 	.short	(.L_47 - .L_46)
	.align		4
.L_46:
        /*0118*/ 	.word	index@(bmul_i32)
        /*011c*/ 	.word	0x00000010


	//----- nvinfo : EIATTR_FRAME_SIZE
	.align		4
.L_47:
        /*0120*/ 	.byte	0x04, 0x11
        /*0122*/ 	.short	(.L_49 - .L_48)
	.align		4
.L_48:
        /*0124*/ 	.word	index@(bmul_i32)
        /*0128*/ 	.word	0x00000000


	//----- nvinfo : EIATTR_REGCOUNT
	.align		4
.L_49:
        /*012c*/ 	.byte	0x04, 0x2f
        /*012e*/ 	.short	(.L_51 - .L_50)
	.align		4
.L_50:
        /*0130*/ 	.word	index@(bmul_i64)
        /*0134*/ 	.word	0x00000012


	//----- nvinfo : EIATTR_FRAME_SIZE
	.align		4
.L_51:
        /*0138*/ 	.byte	0x04, 0x11
        /*013a*/ 	.short	(.L_53 - .L_52)
	.align		4
.L_52:
        /*013c*/ 	.word	index@(bmul_i64)
        /*0140*/ 	.word	0x00000000


	//----- nvinfo : EIATTR_REGCOUNT
	.align		4
.L_53:
        /*0144*/ 	.byte	0x04, 0x2f
        /*0146*/ 	.short	(.L_55 - .L_54)
	.align		4
.L_54:
        /*0148*/ 	.word	index@(bsub_f32)
        /*014c*/ 	.word	0x00000010


	//----- nvinfo : EIATTR_FRAME_SIZE
	.align		4
.L_55:
        /*0150*/ 	.byte	0x04, 0x11
        /*0152*/ 	.short	(.L_57 - .L_56)
	.align		4
.L_56:
        /*0154*/ 	.word	index@(bsub_f32)
        /*0158*/ 	.word	0x00000000


	//----- nvinfo : EIATTR_REGCOUNT
	.align		4
.L_57:
        /*015c*/ 	.byte	0x04, 0x2f
        /*015e*/ 	.short	(.L_59 - .L_58)
	.align		4
.L_58:
        /*0160*/ 	.word	index@(bsub_f64)
        /*0164*/ 	.word	0x00000010


	//----- nvinfo : EIATTR_FRAME_SIZE
	.align		4
.L_59:
        /*0168*/ 	.byte	0x04, 0x11
        /*016a*/ 	.short	(.L_61 - .L_60)
	.align		4
.L_60:
        /*016c*/ 	.word	index@(bsub_f64)
        /*0170*/ 	.word	0x00000000


	//----- nvinfo : EIATTR_REGCOUNT
	.align		4
.L_61:
        /*0174*/ 	.byte	0x04, 0x2f
        /*0176*/ 	.short	(.L_63 - .L_62)
	.align		4
.L_62:
        /*0178*/ 	.word	index@(bsub_i32)
        /*017c*/ 	.word	0x00000010


	//----- nvinfo : EIATTR_FRAME_SIZE
	.align		4
.L_63:
        /*0180*/ 	.byte	0x04, 0x11
        /*0182*/ 	.short	(.L_65 - .L_64)
	.align		4
.L_64:
        /*0184*/ 	.word	index@(bsub_i32)
        /*0188*/ 	.word	0x00000000


	//----- nvinfo : EIATTR_REGCOUNT
	.align		4
.L_65:
        /*018c*/ 	.byte	0x04, 0x2f
        /*018e*/ 	.short	(.L_67 - .L_66)
	.align		4
.L_66:
        /*0190*/ 	.word	index@(bsub_i64)
        /*0194*/ 	.word	0x00000010


	//----- nvinfo : EIATTR_FRAME_SIZE
	.align		4
.L_67:
        /*0198*/ 	.byte	0x04, 0x11
        /*019a*/ 	.short	(.L_69 - .L_68)
	.align		4
.L_68:
        /*019c*/ 	.word	index@(bsub_i64)
        /*01a0*/ 	.word	0x00000000


	//----- nvinfo : EIATTR_MIN_STACK_SIZE
	.align		4
.L_69:
        /*01a4*/ 	.byte	0x04, 0x12
        /*01a6*/ 	.short	(.L_71 - .L_70)
	.align		4
.L_70:
        /*01a8*/ 	.word	index@(bsub_i64)
        /*01ac*/ 	.word	0x00000000


	//----- nvinfo : EIATTR_MIN_STACK_SIZE
	.align		4
.L_71:
        /*01b0*/ 	.byte	0x04, 0x12
        /*01b2*/ 	.short	(.L_73 - .L_72)
	.align		4
.L_72:
        /*01b4*/ 	.word	index@(bsub_i32)
        /*01b8*/ 	.word	0x00000000


	//----- nvinfo : EIATTR_MIN_STACK_SIZE
	.align		4
.L_73:
        /*01bc*/ 	.byte	0x04, 0x12
        /*01be*/ 	.short	(.L_75 - .L_74)
	.align		4
.L_74:
        /*01c0*/ 	.word	index@(bsub_f64)
        /*01c4*/ 	.word	0x00000000


	//----- nvinfo : EIATTR_MIN_STACK_SIZE
	.align		4
.L_75:
        /*01c8*/ 	.byte	0x04, 0x12
        /*01ca*/ 	.short	(.L_77 - .L_76)
	.align		4
.L_76:
        /*01cc*/ 	.word	index@(bsub_f32)
        /*01d0*/ 	.word	0x00000000


	//----- nvinfo : EIATTR_MIN_STACK_SIZE
	.align		4
.L_77:
        /*01d4*/ 	.byte	0x04, 0x12
        /*01d6*/ 	.short	(.L_79 - .L_78)
	.align		4
.L_78:
        /*01d8*/ 	.word	index@(bmul_i64)
        /*01dc*/ 	.word	0x00000000


	//----- nvinfo : EIATTR_MIN_STACK_SIZE
	.align		4
.L_79:
        /*01e0*/ 	.byte	0x04, 0x12
        /*01e2*/ 	.short	(.L_81 - .L_80)
	.align		4
.L_80:
        /*01e4*/ 	.word	index@(bmul_i32)
        /*01e8*/ 	.word	0x00000000


	//----- nvinfo : EIATTR_MIN_STACK_SIZE
	.align		4
.L_81:
        /*01ec*/ 	.byte	0x04, 0x12
        /*01ee*/ 	.short	(.L_83 - .L_82)
	.align		4
.L_82:
        /*01f0*/ 	.word	index@(bmul_f64)
        /*01f4*/ 	.word	0x00000000


	//----- nvinfo : EIATTR_MIN_STACK_SIZE
	.align		4
.L_83:
        /*01f8*/ 	.byte	0x04, 0x12
        /*01fa*/ 	.short	(.L_85 - .L_84)
	.align		4
.L_84:
        /*01fc*/ 	.word	index@(bmul_f32)
        /*0200*/ 	.word	0x00000000


	//----- nvinfo : EIATTR_MIN_STACK_SIZE
	.align		4
.L_85:
        /*0204*/ 	.byte	0x04, 0x12
        /*0206*/ 	.short	(.L_87 - .L_86)
	.align		4
.L_86:
        /*0208*/ 	.word	index@(bdiv_i64)
        /*020c*/ 	.word	0x00000000


	//----- nvinfo : EIATTR_MIN_STACK_SIZE
	.align		4
.L_87:
        /*0210*/ 	.byte	0x04, 0x12
        /*0212*/ 	.short	(.L_89 - .L_88)
	.align		4
.L_88:
        /*0214*/ 	.word	index@(bdiv_i32)
        /*0218*/ 	.word	0x00000000


	//----- nvinfo : EIATTR_MIN_STACK_SIZE
	.align		4
.L_89:
        /*021c*/ 	.byte	0x04, 0x12
        /*021e*/ 	.short	(.L_91 - .L_90)
	.align		4
.L_90:
        /*0220*/ 	.word	index@(bdiv_f64)
        /*0224*/ 	.word	0x00000000


	//----- nvinfo : EIATTR_MIN_STACK_SIZE
	.align		4
.L_91:
        /*0228*/ 	.byte	0x04, 0x12
        /*022a*/ 	.short	(.L_93 - .L_92)
	.align		4
.L_92:
        /*022c*/ 	.word	index@(bdiv_f32)
        /*0230*/ 	.word	0x00000000


	//----- nvinfo : EIATTR_MIN_STACK_SIZE
	.align		4
.L_93:
        /*0234*/ 	.byte	0x04, 0x12
        /*0236*/ 	.short	(.L_95 - .L_94)
	.align		4
.L_94:
        /*0238*/ 	.word	index@(badd_i64)
        /*023c*/ 	.word	0x00000000


	//----- nvinfo : EIATTR_MIN_STACK_SIZE
	.align		4
.L_95:
        /*0240*/ 	.byte	0x04, 0x12
        /*0242*/ 	.short	(.L_97 - .L_96)
	.align		4
.L_96:
        /*0244*/ 	.word	index@(badd_i32)
        /*0248*/ 	.word	0x00000000


	//----- nvinfo : EIATTR_MIN_STACK_SIZE
	.align		4
.L_97:
        /*024c*/ 	.byte	0x04, 0x12
        /*024e*/ 	.short	(.L_99 - .L_98)
	.align		4
.L_98:
        /*0250*/ 	.word	index@(badd_f64)
        /*0254*/ 	.word	0x00000000


	//----- nvinfo : EIATTR_MIN_STACK_SIZE
	.align		4
.L_99:
        /*0258*/ 	.byte	0x04, 0x12
        /*025a*/ 	.short	(.L_101 - .L_100)
	.align		4
.L_100:
        /*025c*/ 	.word	index@(badd_f32)
        /*0260*/ 	.word	0x00000000
.L_101:


//--------------------- .nv.compat                --------------------------
	.section	.nv.compat,"",@"SHT_CUDA_COMPAT_INFO"
	.align	4
        /*0000*/ 	.byte	0x02, 0x09, 0x00, 0x00, 0x02, 0x02, 0x01, 0x00, 0x02, 0x05, 0x05, 0x00, 0x03, 0x07, 0x01, 0x01
        /*0010*/ 	.byte	0x02, 0x03, 0x00, 0x00, 0x02, 0x06, 0x01, 0x00, 0x04, 0x0b, 0x08, 0x00, 0x01, 0x00, 0x00, 0x00
        /*0020*/ 	.byte	0x00, 0x00, 0x00, 0x00


//--------------------- .nv.info.bsub_i64         --------------------------
	.section	.nv.info.bsub_i64,"",@"SHT_CUDA_INFO"
	.sectionflags	@""
	.align	4


	//----- nvinfo : EIATTR_CUDA_API_VERSION
	.align		4
        /*0000*/ 	.byte	0x04, 0x37
        /*0002*/ 	.short	(.L_103 - .L_102)
.L_102:
        /*0004*/ 	.word	0x00000082


	//----- nvinfo : EIATTR_KPARAM_INFO
	.align		4
.L_103:
        /*0008*/ 	.byte	0x04, 0x17
        /*000a*/ 	.short	(.L_105 - .L_104)
.L_104:
        /*000c*/ 	.word	0x00000000
        /*0010*/ 	.short	0x0003
        /*0012*/ 	.short	0x0018
        /*0014*/ 	.byte	0x00, 0xf5, 0x21, 0x00


	//----- nvinfo : EIATTR_KPARAM_INFO
	.align		4
.L_105:
        /*0018*/ 	.byte	0x04, 0x17
        /*001a*/ 	.short	(.L_107 - .L_106)
.L_106:
        /*001c*/ 	.word	0x00000000
        /*0020*/ 	.short	0x0002
        /*0022*/ 	.short	0x0010
        /*0024*/ 	.byte	0x00, 0xf5, 0x21, 0x00


	//----- nvinfo : EIATTR_KPARAM_INFO
	.align		4
.L_107:
        /*0028*/ 	.byte	0x04, 0x17
        /*002a*/ 	.short	(.L_109 - .L_108)
.L_108:
        /*002c*/ 	.word	0x00000000
        /*0030*/ 	.short	0x0001
        /*0032*/ 	.short	0x0008
        /*0034*/ 	.byte	0x00, 0xf5, 0x21, 0x00


	//----- nvinfo : EIATTR_KPARAM_INFO
	.align		4
.L_109:
        /*0038*/ 	.byte	0x04, 0x17
        /*003a*/ 	.short	(.L_111 - .L_110)
.L_110:
        /*003c*/ 	.word	0x00000000
        /*0040*/ 	.short	0x0000
        /*0042*/ 	.short	0x0000
        /*0044*/ 	.byte	0x00, 0xf0, 0x21, 0x00


	//----- nvinfo : EIATTR_SPARSE_MMA_MASK
	.align		4
.L_111:
        /*0048*/ 	.byte	0x03, 0x50
        /*004a*/ 	.short	0x0000


	//----- nvinfo : EIATTR_MAXREG_COUNT
	.align		4
        /*004c*/ 	.byte	0x03, 0x1b
        /*004e*/ 	.short	0x00ff


	//----- nvinfo : EIATTR_MERCURY_ISA_VERSION
	.align		4
        /*0050*/ 	.byte	0x03, 0x5f
        /*0052*/ 	.short	0x0101


	//----- nvinfo : EIATTR_VRC_CTA_INIT_COUNT
	.align		4
        /*0054*/ 	.byte	0x02, 0x4a
	.zero		1
	.zero		1


	//----- nvinfo : EIATTR_EXIT_INSTR_OFFSETS
	.align		4
        /*0058*/ 	.byte	0x04, 0x1c
        /*005a*/ 	.short	(.L_113 - .L_112)


	//   ....[0]....
.L_112:
        /*005c*/ 	.word	0x00000080


	//   ....[1]....
        /*0060*/ 	.word	0x00000220


	//----- nvinfo : EIATTR_CRS_STACK_SIZE
	.align		4
.L_113:
        /*0064*/ 	.byte	0x04, 0x1e
        /*0066*/ 	.short	(.L_115 - .L_114)
.L_114:
        /*0068*/ 	.word	0x00000000


	//----- nvinfo : EIATTR_CBANK_PARAM_SIZE
	.align		4
.L_115:
        /*006c*/ 	.byte	0x03, 0x19
        /*006e*/ 	.short	0x0020


	//----- nvinfo : EIATTR_PARAM_CBANK
	.align		4
        /*0070*/ 	.byte	0x04, 0x0a
        /*0072*/ 	.short	(.L_117 - .L_116)
	.align		4
.L_116:
        /*0074*/ 	.word	index@(.nv.constant0.bsub_i64)
        /*0078*/ 	.short	0x0380
        /*007a*/ 	.short	0x0020


	//----- nvinfo : EIATTR_SW_WAR
	.align		4
.L_117:
        /*007c*/ 	.byte	0x04, 0x36
        /*007e*/ 	.short	(.L_119 - .L_118)
.L_118:
        /*0080*/ 	.word	0x00000008
.L_119:


//--------------------- .nv.info.bsub_i32         --------------------------
	.section	.nv.info.bsub_i32,"",@"SHT_CUDA_INFO"
	.sectionflags	@""
	.align	4


	//----- nvinfo : EIATTR_CUDA_API_VERSION
	.align		4
        /*0000*/ 	.byte	0x04, 0x37
        /*0002*/ 	.short	(.L_121 - .L_120)
.L_120:
        /*0004*/ 	.word	0x00000082


	//----- nvinfo : EIATTR_KPARAM_INFO
	.align		4
.L_121:
        /*0008*/ 	.byte	0x04, 0x17
        /*000a*/ 	.short	(.L_123 - .L_122)
.L_122:
        /*000c*/ 	.word	0x00000000
        /*0010*/ 	.short	0x0003
        /*0012*/ 	.short	0x0018
        /*0014*/ 	.byte	0x00, 0xf5, 0x21, 0x00


	//----- nvinfo : EIATTR_KPARAM_INFO
	.align		4
.L_123:
        /*0018*/ 	.byte	0x04, 0x17
        /*001a*/ 	.short	(.L_125 - .L_124)
.L_124:
        /*001c*/ 	.word	0x00000000
        /*0020*/ 	.short	0x0002
        /*0022*/ 	.short	0x0010
        /*0024*/ 	.byte	0x00, 0xf5, 0x21, 0x00


	//----- nvinfo : EIATTR_KPARAM_INFO
	.align		4
.L_125:
        /*0028*/ 	.byte	0x04, 0x17
        /*002a*/ 	.short	(.L_127 - .L_126)
.L_126:
        /*002c*/ 	.word	0x00000000
        /*0030*/ 	.short	0x0001
        /*0032*/ 	.short	0x0008
        /*0034*/ 	.byte	0x00, 0xf5, 0x21, 0x00


	//----- nvinfo : EIATTR_KPARAM_INFO
	.align		4
.L_127:
        /*0038*/ 	.byte	0x04, 0x17
        /*003a*/ 	.short	(.L_129 - .L_128)
.L_128:
        /*003c*/ 	.word	0x00000000
        /*0040*/ 	.short	0x0000
        /*0042*/ 	.short	0x0000
        /*0044*/ 	.byte	0x00, 0xf0, 0x21, 0x00


	//----- nvinfo : EIATTR_SPARSE_MMA_MASK
	.align		4
.L_129:
        /*0048*/ 	.byte	0x03, 0x50
        /*004a*/ 	.short	0x0000


	//----- nvinfo : EIATTR_MAXREG_COUNT
	.align		4
        /*004c*/ 	.byte	0x03, 0x1b
        /*004e*/ 	.short	0x00ff


	//----- nvinfo : EIATTR_MERCURY_ISA_VERSION
	.align		4
        /*0050*/ 	.byte	0x03, 0x5f
        /*0052*/ 	.short	0x0101


	//----- nvinfo : EIATTR_VRC_CTA_INIT_COUNT
	.align		4
        /*0054*/ 	.byte	0x02, 0x4a
	.zero		1
	.zero		1


	//----- nvinfo : EIATTR_EXIT_INSTR_OFFSETS
	.align		4
        /*0058*/ 	.byte	0x04, 0x1c
        /*005a*/ 	.short	(.L_131 - .L_130)


	//   ....[0]....
.L_130:
        /*005c*/ 	.word	0x00000080


	//   ....[1]....
        /*0060*/ 	.word	0x00000210


	//----- nvinfo : EIATTR_CRS_STACK_SIZE
	.align		4
.L_131:
        /*0064*/ 	.byte	0x04, 0x1e
        /*0066*/ 	.short	(.L_133 - .L_132)
.L_132:
        /*0068*/ 	.word	0x00000000


	//----- nvinfo : EIATTR_CBANK_PARAM_SIZE
	.align		4
.L_133:
        /*006c*/ 	.byte	0x03, 0x19
        /*006e*/ 	.short	0x0020


	//----- nvinfo : EIATTR_PARAM_CBANK
	.align		4
        /*0070*/ 	.byte	0x04, 0x0a
        /*0072*/ 	.short	(.L_135 - .L_134)
	.align		4
.L_134:
        /*0074*/ 	.word	index@(.nv.constant0.bsub_i32)
        /*0078*/ 	.short	0x0380
        /*007a*/ 	.short	0x0020


	//----- nvinfo : EIATTR_SW_WAR
	.align		4
.L_135:
        /*007c*/ 	.byte	0x04, 0x36
        /*007e*/ 	.short	(.L_137 - .L_136)
.L_136:
        /*0080*/ 	.word	0x00000008
.L_137:


//--------------------- .nv.info.bsub_f64         --------------------------
	.section	.nv.info.bsub_f64,"",@"SHT_CUDA_INFO"
	.sectionflags	@""
	.align	4


	//----- nvinfo : EIATTR_CUDA_API_VERSION
	.align		4
        /*0000*/ 	.byte	0x04, 0x37
        /*0002*/ 	.short	(.L_139 - .L_138)
.L_138:
        /*0004*/ 	.word	0x00000082


	//----- nvinfo : EIATTR_KPARAM_INFO
	.align		4
.L_139:
        /*0008*/ 	.byte	0x04, 0x17
        /*000a*/ 	.short	(.L_141 - .L_140)
.L_140:
        /*000c*/ 	.word	0x00000000
        /*0010*/ 	.short	0x0003
        /*0012*/ 	.short	0x0018
        /*0014*/ 	.byte	0x00, 0xf5, 0x21, 0x00


	//----- nvinfo : EIATTR_KPARAM_INFO
	.align		4
.L_141:
        /*0018*/ 	.byte	0x04, 0x17
        /*001a*/ 	.short	(.L_143 - .L_142)
.L_142:
        /*001c*/ 	.word	0x00000000
        /*0020*/ 	.short	0x0002
        /*0022*/ 	.short	0x0010
        /*0024*/ 	.byte	0x00, 0xf5, 0x21, 0x00


	//----- nvinfo : EIATTR_KPARAM_INFO
	.align		4
.L_143:
        /*0028*/ 	.byte	0x04, 0x17
        /*002a*/ 	.short	(.L_145 - .L_144)
.L_144:
        /*002c*/ 	.word	0x00000000
        /*0030*/ 	.short	0x0001
        /*0032*/ 	.short	0x0008
        /*0034*/ 	.byte	0x00, 0xf5, 0x21, 0x00


	//----- nvinfo : EIATTR_KPARAM_INFO
	.align		4
.L_145:
        /*0038*/ 	.byte	0x04, 0x17
        /*003a*/ 	.short	(.L_147 - .L_146)
.L_146:
        /*003c*/ 	.word	0x00000000
        /*0040*/ 	.short	0x0000
        /*0042*/ 	.short	0x0000
        /*0044*/ 	.byte	0x00, 0xf0, 0x21, 0x00


	//----- nvinfo : EIATTR_SPARSE_MMA_MASK
	.align		4
.L_147:
        /*0048*/ 	.byte	0x03, 0x50
        /*004a*/ 	.short	0x0000


	//----- nvinfo : EIATTR_MAXREG_COUNT
	.align		4
        /*004c*/ 	.byte	0x03, 0x1b
        /*004e*/ 	.short	0x00ff


	//----- nvinfo : EIATTR_MERCURY_ISA_VERSION
	.align		4
        /*0050*/ 	.byte	0x03, 0x5f
        /*0052*/ 	.short	0x0101


	//----- nvinfo : EIATTR_VRC_CTA_INIT_COUNT
	.align		4
        /*0054*/ 	.byte	0x02, 0x4a
	.zero		1
	.zero		1


	//----- nvinfo : EIATTR_EXIT_INSTR_OFFSETS
	.align		4
        /*0058*/ 	.byte	0x04, 0x1c
        /*005a*/ 	.short	(.L_149 - .L_148)


	//   ....[0]....
.L_148:
        /*005c*/ 	.word	0x00000080


	//   ....[1]....
        /*0060*/ 	.word	0x00000210


	//----- nvinfo : EIATTR_CRS_STACK_SIZE
	.align		4
.L_149:
        /*0064*/ 	.byte	0x04, 0x1e
        /*0066*/ 	.short	(.L_151 - .L_150)
.L_150:
        /*0068*/ 	.word	0x00000000


	//----- nvinfo : EIATTR_CBANK_PARAM_SIZE
	.align		4
.L_151:
        /*006c*/ 	.byte	0x03, 0x19
        /*006e*/ 	.short	0x0020


	//----- nvinfo : EIATTR_PARAM_CBANK
	.align		4
        /*0070*/ 	.byte	0x04, 0x0a
        /*0072*/ 	.short	(.L_153 - .L_152)
	.align		4
.L_152:
        /*0074*/ 	.word	index@(.nv.constant0.bsub_f64)
        /*0078*/ 	.short	0x0380
        /*007a*/ 	.short	0x0020


	//----- nvinfo : EIATTR_SW_WAR
	.align		4
.L_153:
        /*007c*/ 	.byte	0x04, 0x36
        /*007e*/ 	.short	(.L_155 - .L_154)
.L_154:
        /*0080*/ 	.word	0x00000008
.L_155:


//--------------------- .nv.info.bsub_f32         --------------------------
	.section	.nv.info.bsub_f32,"",@"SHT_CUDA_INFO"
	.sectionflags	@""
	.align	4


	//----- nvinfo : EIATTR_CUDA_API_VERSION
	.align		4
        /*0000*/ 	.byte	0x04, 0x37
        /*0002*/ 	.short	(.L_157 - .L_156)
.L_156:
        /*0004*/ 	.word	0x00000082


	//----- nvinfo : EIATTR_KPARAM_INFO
	.align		4
.L_157:
        /*0008*/ 	.byte	0x04, 0x17
        /*000a*/ 	.short	(.L_159 - .L_158)
.L_158:
        /*000c*/ 	.word	0x00000000
        /*0010*/ 	.short	0x0003
        /*0012*/ 	.short	0x0018
        /*0014*/ 	.byte	0x00, 0xf5, 0x21, 0x00


	//----- nvinfo : EIATTR_KPARAM_INFO
	.align		4
.L_159:
        /*0018*/ 	.byte	0x04, 0x17
        /*001a*/ 	.short	(.L_161 - .L_160)
.L_160:
        /*001c*/ 	.word	0x00000000
        /*0020*/ 	.short	0x0002
        /*0022*/ 	.short	0x0010
        /*0024*/ 	.byte	0x00, 0xf5, 0x21, 0x00


	//----- nvinfo : EIATTR_KPARAM_INFO
	.align		4
.L_161:
        /*0028*/ 	.byte	0x04, 0x17
        /*002a*/ 	.short	(.L_163 - .L_162)
.L_162:
        /*002c*/ 	.word	0x00000000
        /*0030*/ 	.short	0x0001
        /*0032*/ 	.short	0x0008
        /*0034*/ 	.byte	0x00, 0xf5, 0x21, 0x00


	//----- nvinfo : EIATTR_KPARAM_INFO
	.align		4
.L_163:
        /*0038*/ 	.byte	0x04, 0x17
        /*003a*/ 	.short	(.L_165 - .L_164)
.L_164:
        /*003c*/ 	.word	0x00000000
        /*0040*/ 	.short	0x0000
        /*0042*/ 	.short	0x0000
        /*0044*/ 	.byte	0x00, 0xf0, 0x21, 0x00


	//----- nvinfo : EIATTR_SPARSE_MMA_MASK
	.align		4
.L_165:
        /*0048*/ 	.byte	0x03, 0x50
        /*004a*/ 	.short	0x0000


	//----- nvinfo : EIATTR_MAXREG_COUNT
	.align		4
        /*004c*/ 	.byte	0x03, 0x1b
        /*004e*/ 	.short	0x00ff


	//----- nvinfo : EIATTR_MERCURY_ISA_VERSION
	.align		4
        /*0050*/ 	.byte	0x03, 0x5f
        /*0052*/ 	.short	0x0101


	//----- nvinfo : EIATTR_VRC_CTA_INIT_COUNT
	.align		4
        /*0054*/ 	.byte	0x02, 0x4a
	.zero		1
	.zero		1


	//----- nvinfo : EIATTR_EXIT_INSTR_OFFSETS
	.align		4
        /*0058*/ 	.byte	0x04, 0x1c
        /*005a*/ 	.short	(.L_167 - .L_166)


	//   ....[0]....
.L_166:
        /*005c*/ 	.word	0x00000080


	//   ....[1]....
        /*0060*/ 	.word	0x00000210


	//----- nvinfo : EIATTR_CRS_STACK_SIZE
	.align		4
.L_167:
        /*0064*/ 	.byte	0x04, 0x1e
        /*0066*/ 	.short	(.L_169 - .L_168)
.L_168:
        /*0068*/ 	.word	0x00000000


	//----- nvinfo : EIATTR_CBANK_PARAM_SIZE
	.align		4
.L_169:
        /*006c*/ 	.byte	0x03, 0x19
        /*006e*/ 	.short	0x0020


	//----- nvinfo : EIATTR_PARAM_CBANK
	.align		4
        /*0070*/ 	.byte	0x04, 0x0a
        /*0072*/ 	.short	(.L_171 - .L_170)
	.align		4
.L_170:
        /*0074*/ 	.word	index@(.nv.constant0.bsub_f32)
        /*0078*/ 	.short	0x0380
        /*007a*/ 	.short	0x0020


	//----- nvinfo : EIATTR_SW_WAR
	.align		4
.L_171:
        /*007c*/ 	.byte	0x04, 0x36
        /*007e*/ 	.short	(.L_173 - .L_172)
.L_172:
        /*0080*/ 	.word	0x00000008
.L_173:


//--------------------- .nv.info.bmul_i64         --------------------------
	.section	.nv.info.bmul_i64,"",@"SHT_CUDA_INFO"
	.sectionflags	@""
	.align	4


	//----- nvinfo : EIATTR_CUDA_API_VERSION
	.align		4
        /*0000*/ 	.byte	0x04, 0x37
        /*0002*/ 	.short	(.L_175 - .L_174)
.L_174:
        /*0004*/ 	.word	0x00000082


	//----- nvinfo : EIATTR_KPARAM_INFO
	.align		4
.L_175:
        /*0008*/ 	.byte	0x04, 0x17
        /*000a*/ 	.short	(.L_177 - .L_176)
.L_176:
        /*000c*/ 	.word	0x00000000
        /*0010*/ 	.short	0x0003
        /*0012*/ 	.short	0x0018
        /*0014*/ 	.byte	0x00, 0xf5, 0x21, 0x00


	//----- nvinfo : EIATTR_KPARAM_INFO
	.align		4
.L_177:
        /*0018*/ 	.byte	0x04, 0x17
        /*001a*/ 	.short	(.L_179 - .L_178)
.L_178:
        /*001c*/ 	.word	0x00000000
        /*0020*/ 	.short	0x0002
        /*0022*/ 	.short	0x0010
        /*0024*/ 	.byte	0x00, 0xf5, 0x21, 0x00


	//----- nvinfo : EIATTR_KPARAM_INFO
	.align		4
.L_179:
        /*0028*/ 	.byte	0x04, 0x17
        /*002a*/ 	.short	(.L_181 - .L_180)
.L_180:
        /*002c*/ 	.word	0x00000000
        /*0030*/ 	.short	0x0001
        /*0032*/ 	.short	0x0008
        /*0034*/ 	.byte	0x00, 0xf5, 0x21, 0x00


	//----- nvinfo : EIATTR_KPARAM_INFO
	.align		4
.L_181:
        /*0038*/ 	.byte	0x04, 0x17
        /*003a*/ 	.short	(.L_183 - .L_182)
.L_182:
        /*003c*/ 	.word	0x00000000
        /*0040*/ 	.short	0x0000
        /*0042*/ 	.short	0x0000
        /*0044*/ 	.byte	0x00, 0xf0, 0x21, 0x00


	//----- nvinfo : EIATTR_SPARSE_MMA_MASK
	.align		4
.L_183:
        /*0048*/ 	.byte	0x03, 0x50
        /*004a*/ 	.short	0x0000


	//----- nvinfo : EIATTR_MAXREG_COUNT
	.align		4
        /*004c*/ 	.byte	0x03, 0x1b
        /*004e*/ 	.short	0x00ff


	//----- nvinfo : EIATTR_MERCURY_ISA_VERSION
	.align		4
        /*0050*/ 	.byte	0x03, 0x5f
        /*0052*/ 	.short	0x0101


	//----- nvinfo : EIATTR_VRC_CTA_INIT_COUNT
	.align		4
        /*0054*/ 	.byte	0x02, 0x4a
	.zero		1
	.zero		1


	//----- nvinfo : EIATTR_EXIT_INSTR_OFFSETS
	.align		4
        /*0058*/ 	.byte	0x04, 0x1c
        /*005a*/ 	.short	(.L_185 - .L_184)


	//   ....[0]....
.L_184:
        /*005c*/ 	.word	0x00000080


	//   ....[1]....
        /*0060*/ 	.word	0x00000240


	//----- nvinfo : EIATTR_CRS_STACK_SIZE
	.align		4
.L_185:
        /*0064*/ 	.byte	0x04, 0x1e
        /*0066*/ 	.short	(.L_187 - .L_186)
.L_186:
        /*0068*/ 	.word	0x00000000


	//----- nvinfo : EIATTR_CBANK_PARAM_SIZE
	.align		4
.L_187:
        /*006c*/ 	.byte	0x03, 0x19
        /*006e*/ 	.short	0x0020


	//----- nvinfo : EIATTR_PARAM_CBANK
	.align		4
        /*0070*/ 	.byte	0x04, 0x0a
        /*0072*/ 	.short	(.L_189 - .L_188)
	.align		4
.L_188:
        /*0074*/ 	.word	index@(.nv.constant0.bmul_i64)
        /*0078*/ 	.short	0x0380
        /*007a*/ 	.short	0x0020


	//----- nvinfo : EIATTR_SW_WAR
	.align		4
.L_189:
        /*007c*/ 	.byte	0x04, 0x36
        /*007e*/ 	.short	(.L_191 - .L_190)
.L_190:
        /*0080*/ 	.word	0x00000008
.L_191:


//--------------------- .nv.info.bmul_i32         --------------------------
	.section	.nv.info.bmul_i32,"",@"SHT_CUDA_INFO"
	.sectionflags	@""
	.align	4


	//----- nvinfo : EIATTR_CUDA_API_VERSION
	.align		4
        /*0000*/ 	.byte	0x04, 0x37
        /*0002*/ 	.short	(.L_193 - .L_192)
.L_192:
        /*0004*/ 	.word	0x00000082


	//----- nvinfo : EIATTR_KPARAM_INFO
	.align		4
.L_193:
        /*0008*/ 	.byte	0x04, 0x17
        /*000a*/ 	.short	(.L_195 - .L_194)
.L_194:
        /*000c*/ 	.word	0x00000000
        /*0010*/ 	.short	0x0003
        /*0012*/ 	.short	0x0018
        /*0014*/ 	.byte	0x00, 0xf5, 0x21, 0x00


	//----- nvinfo : EIATTR_KPARAM_INFO
	.align		4
.L_195:
        /*0018*/ 	.byte	0x04, 0x17
        /*001a*/ 	.short	(.L_197 - .L_196)
.L_196:
        /*001c*/ 	.word	0x00000000
        /*0020*/ 	.short	0x0002
        /*0022*/ 	.short	0x0010
        /*0024*/ 	.byte	0x00, 0xf5, 0x21, 0x00


	//----- nvinfo : EIATTR_KPARAM_INFO
	.align		4
.L_197:
        /*0028*/ 	.byte	0x04, 0x17
        /*002a*/ 	.short	(.L_199 - .L_198)
.L_198:
        /*002c*/ 	.word	0x00000000
        /*0030*/ 	.short	0x0001
        /*0032*/ 	.short	0x0008
        /*0034*/ 	.byte	0x00, 0xf5, 0x21, 0x00


	//----- nvinfo : EIATTR_KPARAM_INFO
	.align		4
.L_199:
        /*0038*/ 	.byte	0x04, 0x17
        /*003a*/ 	.short	(.L_201 - .L_200)
.L_200:
        /*003c*/ 	.word	0x00000000
        /*0040*/ 	.short	0x0000
        /*0042*/ 	.short	0x0000
        /*0044*/ 	.byte	0x00, 0xf0, 0x21, 0x00


	//----- nvinfo : EIATTR_SPARSE_MMA_MASK
	.align		4
.L_201:
        /*0048*/ 	.byte	0x03, 0x50
        /*004a*/ 	.short	0x0000


	//----- nvinfo : EIATTR_MAXREG_COUNT
	.align		4
        /*004c*/ 	.byte	0x03, 0x1b
        /*004e*/ 	.short	0x00ff


	//----- nvinfo : EIATTR_MERCURY_ISA_VERSION
	.align		4
        /*0050*/ 	.byte	0x03, 0x5f
        /*0052*/ 	.short	0x0101


	//----- nvinfo : EIATTR_VRC_CTA_INIT_COUNT
	.align		4
        /*0054*/ 	.byte	0x02, 0x4a
	.zero		1
	.zero		1


	//----- nvinfo : EIATTR_EXIT_INSTR_OFFSETS
	.align		4
        /*0058*/ 	.byte	0x04, 0x1c
        /*005a*/ 	.short	(.L_203 - .L_202)


	//   ....[0]....
.L_202:
        /*005c*/ 	.word	0x00000080


	//   ....[1]....
        /*0060*/ 	.word	0x00000210


	//----- nvinfo : EIATTR_CRS_STACK_SIZE
	.align		4
.L_203:
        /*0064*/ 	.byte	0x04, 0x1e
        /*0066*/ 	.short	(.L_205 - .L_204)
.L_204:
        /*0068*/ 	.word	0x00000000


	//----- nvinfo : EIATTR_CBANK_PARAM_SIZE
	.align		4
.L_205:
        /*006c*/ 	.byte	0x03, 0x19
        /*006e*/ 	.short	0x0020


	//----- nvinfo : EIATTR_PARAM_CBANK
	.align		4
        /*0070*/ 	.byte	0x04, 0x0a
        /*0072*/ 	.short	(.L_207 - .L_206)
	.align		4
.L_206:
        /*0074*/ 	.word	index@(.nv.constant0.bmul_i32)
        /*0078*/ 	.short	0x0380
        /*007a*/ 	.short	0x0020


	//----- nvinfo : EIATTR_SW_WAR
	.align		4
.L_207:
        /*007c*/ 	.byte	0x04, 0x36
        /*007e*/ 	.short	(.L_209 - .L_208)
.L_208:
        /*0080*/ 	.word	0x00000008
.L_209:


//--------------------- .nv.info.bmul_f64         --------------------------
	.section	.nv.info.bmul_f64,"",@"SHT_CUDA_INFO"
	.sectionflags	@""
	.align	4


	//----- nvinfo : EIATTR_CUDA_API_VERSION
	.align		4
        /*0000*/ 	.byte	0x04, 0x37
        /*0002*/ 	.short	(.L_211 - .L_210)
.L_210:
        /*0004*/ 	.word	0x00000082


	//----- nvinfo : EIATTR_KPARAM_INFO
	.align		4
.L_211:
        /*0008*/ 	.byte	0x04, 0x17
        /*000a*/ 	.short	(.L_213 - .L_212)
.L_212:
        /*000c*/ 	.word	0x00000000
        /*0010*/ 	.short	0x0003
        /*0012*/ 	.short	0x0018
        /*0014*/ 	.byte	0x00, 0xf5, 0x21, 0x00


	//----- nvinfo : EIATTR_KPARAM_INFO
	.align		4
.L_213:
        /*0018*/ 	.byte	0x04, 0x17
        /*001a*/ 	.short	(.L_215 - .L_214)
.L_214:
        /*001c*/ 	.word	0x00000000
        /*0020*/ 	.short	0x0002
        /*0022*/ 	.short	0x0010
        /*0024*/ 	.byte	0x00, 0xf5, 0x21, 0x00


	//----- nvinfo : EIATTR_KPARAM_INFO
	.align		4
.L_215:
        /*0028*/ 	.byte	0x04, 0x17
        /*002a*/ 	.short	(.L_217 - .L_216)
.L_216:
        /*002c*/ 	.word	0x00000000
        /*0030*/ 	.short	0x0001
        /*0032*/ 	.short	0x0008
        /*0034*/ 	.byte	0x00, 0xf5, 0x21, 0x00


	//----- nvinfo : EIATTR_KPARAM_INFO
	.align		4
.L_217:
        /*0038*/ 	.byte	0x04, 0x17
        /*003a*/ 	.short	(.L_219 - .L_218)
.L_218:
        /*003c*/ 	.word	0x00000000
        /*0040*/ 	.short	0x0000
        /*0042*/ 	.short	0x0000
        /*0044*/ 	.byte	0x00, 0xf0, 0x21, 0x00


	//----- nvinfo : EIATTR_SPARSE_MMA_MASK
	.align		4
.L_219:
        /*0048*/ 	.byte	0x03, 0x50
        /*004a*/ 	.short	0x0000


	//----- nvinfo : EIATTR_MAXREG_COUNT
	.align		4
        /*004c*/ 	.byte	0x03, 0x1b
        /*004e*/ 	.short	0x00ff


	//----- nvinfo : EIATTR_MERCURY_ISA_VERSION
	.align		4
        /*0050*/ 	.byte	0x03, 0x5f
        /*0052*/ 	.short	0x0101


	//----- nvinfo : EIATTR_VRC_CTA_INIT_COUNT
	.align		4
        /*0054*/ 	.byte	0x02, 0x4a
	.zero		1
	.zero		1


	//----- nvinfo : EIATTR_EXIT_INSTR_OFFSETS
	.align		4
        /*0058*/ 	.byte	0x04, 0x1c
        /*005a*/ 	.short	(.L_221 - .L_220)


	//   ....[0]....
.L_220:
        /*005c*/ 	.word	0x00000080


	//   ....[1]....
        /*0060*/ 	.word	0x00000210


	//----- nvinfo : EIATTR_CRS_STACK_SIZE
	.align		4
.L_221:
        /*0064*/ 	.byte	0x04, 0x1e
        /*0066*/ 	.short	(.L_223 - .L_222)
.L_222:
        /*0068*/ 	.word	0x00000000


	//----- nvinfo : EIATTR_CBANK_PARAM_SIZE
	.align		4
.L_223:
        /*006c*/ 	.byte	0x03, 0x19
        /*006e*/ 	.short	0x0020


	//----- nvinfo : EIATTR_PARAM_CBANK
	.align		4
        /*0070*/ 	.byte	0x04, 0x0a
        /*0072*/ 	.short	(.L_225 - .L_224)
	.align		4
.L_224:
        /*0074*/ 	.word	index@(.nv.constant0.bmul_f64)
        /*0078*/ 	.short	0x0380
        /*007a*/ 	.short	0x0020


	//----- nvinfo : EIATTR_SW_WAR
	.align		4
.L_225:
        /*007c*/ 	.byte	0x04, 0x36
        /*007e*/ 	.short	(.L_227 - .L_226)
.L_226:
        /*0080*/ 	.word	0x00000008
.L_227:


//--------------------- .nv.info.bmul_f32         --------------------------
	.section	.nv.info.bmul_f32,"",@"SHT_CUDA_INFO"
	.sectionflags	@""
	.align	4


	//----- nvinfo : EIATTR_CUDA_API_VERSION
	.align		4
        /*0000*/ 	.byte	0x04, 0x37
        /*0002*/ 	.short	(.L_229 - .L_228)
.L_228:
        /*0004*/ 	.word	0x00000082


	//----- nvinfo : EIATTR_KPARAM_INFO
	.align		4
.L_229:
        /*0008*/ 	.byte	0x04, 0x17
        /*000a*/ 	.short	(.L_231 - .L_230)
.L_230:
        /*000c*/ 	.word	0x00000000
        /*0010*/ 	.short	0x0003
        /*0012*/ 	.short	0x0018
        /*0014*/ 	.byte	0x00, 0xf5, 0x21, 0x00


	//----- nvinfo : EIATTR_KPARAM_INFO
	.align		4
.L_231:
        /*0018*/ 	.byte	0x04, 0x17
        /*001a*/ 	.short	(.L_233 - .L_232)
.L_232:
        /*001c*/ 	.word	0x00000000
        /*0020*/ 	.short	0x0002
        /*0022*/ 	.short	0x0010
        /*0024*/ 	.byte	0x00, 0xf5, 0x21, 0x00


	//----- nvinfo : EIATTR_KPARAM_INFO
	.align		4
.L_233:
        /*0028*/ 	.byte	0x04, 0x17
        /*002a*/ 	.short	(.L_235 - .L_234)
.L_234:
        /*002c*/ 	.word	0x00000000
        /*0030*/ 	.short	0x0001
        /*0032*/ 	.short	0x0008
        /*0034*/ 	.byte	0x00, 0xf5, 0x21, 0x00


	//----- nvinfo : EIATTR_KPARAM_INFO
	.align		4
.L_235:
        /*0038*/ 	.byte	0x04, 0x17
        /*003a*/ 	.short	(.L_237 - .L_236)
.L_236:
        /*003c*/ 	.word	0x00000000
        /*0040*/ 	.short	0x0000
        /*0042*/ 	.short	0x0000
        /*0044*/ 	.byte	0x00, 0xf0, 0x21, 0x00


	//----- nvinfo : EIATTR_SPARSE_MMA_MASK
	.align		4
.L_237:
        /*0048*/ 	.byte	0x03, 0x50
        /*004a*/ 	.short	0x0000


	//----- nvinfo : EIATTR_MAXREG_COUNT
	.align		4
        /*004c*/ 	.byte	0x03, 0x1b
        /*004e*/ 	.short	0x00ff


	//----- nvinfo : EIATTR_MERCURY_ISA_VERSION
	.align		4
        /*0050*/ 	.byte	0x03, 0x5f
        /*0052*/ 	.short	0x0101


	//----- nvinfo : EIATTR_VRC_CTA_INIT_COUNT
	.align		4
        /*0054*/ 	.byte	0x02, 0x4a
	.zero		1
	.zero		1


	//----- nvinfo : EIATTR_EXIT_INSTR_OFFSETS
	.align		4
        /*0058*/ 	.byte	0x04, 0x1c
        /*005a*/ 	.short	(.L_239 - .L_238)


	//   ....[0]....
.L_238:
        /*005c*/ 	.word	0x00000080


	//   ....[1]....
        /*0060*/ 	.word	0x00000210


	//----- nvinfo : EIATTR_CRS_STACK_SIZE
	.align		4
.L_239:
        /*0064*/ 	.byte	0x04, 0x1e
        /*0066*/ 	.short	(.L_241 - .L_240)
.L_240:
        /*0068*/ 	.word	0x00000000


	//----- nvinfo : EIATTR_CBANK_PARAM_SIZE
	.align		4
.L_241:
        /*006c*/ 	.byte	0x03, 0x19
        /*006e*/ 	.short	0x0020


	//----- nvinfo : EIATTR_PARAM_CBANK
	.align		4
        /*0070*/ 	.byte	0x04, 0x0a
        /*0072*/ 	.short	(.L_243 - .L_242)
	.align		4
.L_242:
        /*0074*/ 	.word	index@(.nv.constant0.bmul_f32)
        /*0078*/ 	.short	0x0380
        /*007a*/ 	.short	0x0020


	//----- nvinfo : EIATTR_SW_WAR
	.align		4
.L_243:
        /*007c*/ 	.byte	0x04, 0x36
        /*007e*/ 	.short	(.L_245 - .L_244)
.L_244:
        /*0080*/ 	.word	0x00000008
.L_245:


//--------------------- .nv.info.bdiv_i64         --------------------------
	.section	.nv.info.bdiv_i64,"",@"SHT_CUDA_INFO"
	.sectionflags	@""
	.align	4


	//----- nvinfo : EIATTR_CUDA_API_VERSION
	.align		4
        /*0000*/ 	.byte	0x04, 0x37
        /*0002*/ 	.short	(.L_247 - .L_246)
.L_246:
        /*0004*/ 	.word	0x00000082


	//----- nvinfo : EIATTR_KPARAM_INFO
	.align		4
.L_247:
        /*0008*/ 	.byte	0x04, 0x17
        /*000a*/ 	.short	(.L_249 - .L_248)
.L_248:
        /*000c*/ 	.word	0x00000000
        /*0010*/ 	.short	0x0003
        /*0012*/ 	.short	0x0018
        /*0014*/ 	.byte	0x00, 0xf5, 0x21, 0x00


	//----- nvinfo : EIATTR_KPARAM_INFO
	.align		4
.L_249:
        /*0018*/ 	.byte	0x04, 0x17
        /*001a*/ 	.short	(.L_251 - .L_250)
.L_250:
        /*001c*/ 	.word	0x00000000
        /*0020*/ 	.short	0x0002
        /*0022*/ 	.short	0x0010
        /*0024*/ 	.byte	0x00, 0xf5, 0x21, 0x00


	//----- nvinfo : EIATTR_KPARAM_INFO
	.align		4
.L_251:
        /*0028*/ 	.byte	0x04, 0x17
        /*002a*/ 	.short	(.L_253 - .L_252)
.L_252:
        /*002c*/ 	.word	0x00000000
        /*0030*/ 	.short	0x0001
        /*0032*/ 	.short	0x0008
        /*0034*/ 	.byte	0x00, 0xf5, 0x21, 0x00


	//----- nvinfo : EIATTR_KPARAM_INFO
	.align		4
.L_253:
        /*0038*/ 	.byte	0x04, 0x17
        /*003a*/ 	.short	(.L_255 - .L_254)
.L_254:
        /*003c*/ 	.word	0x00000000
        /*0040*/ 	.short	0x0000
        /*0042*/ 	.short	0x0000
        /*0044*/ 	.byte	0x00, 0xf0, 0x21, 0x00


	//----- nvinfo : EIATTR_SPARSE_MMA_MASK
	.align		4
.L_255:
        /*0048*/ 	.byte	0x03, 0x50
        /*004a*/ 	.short	0x0000


	//----- nvinfo : EIATTR_MAXREG_COUNT
	.align		4
        /*004c*/ 	.byte	0x03, 0x1b
        /*004e*/ 	.short	0x00ff


	//----- nvinfo : EIATTR_MERCURY_ISA_VERSION
	.align		4
        /*0050*/ 	.byte	0x03, 0x5f
        /*0052*/ 	.short	0x0101


	//----- nvinfo : EIATTR_VRC_CTA_INIT_COUNT
	.align		4
        /*0054*/ 	.byte	0x02, 0x4a
	.zero		1
	.zero		1


	//----- nvinfo : EIATTR_EXIT_INSTR_OFFSETS
	.align		4
        /*0058*/ 	.byte	0x04, 0x1c
        /*005a*/ 	.short	(.L_257 - .L_256)


	//   ....[0]....
.L_256:
        /*005c*/ 	.word	0x00000080


	//   ....[1]....
        /*0060*/ 	.word	0x000003e0


	//----- nvinfo : EIATTR_CRS_STACK_SIZE
	.align		4
.L_257:
        /*0064*/ 	.byte	0x04, 0x1e
        /*0066*/ 	.short	(.L_259 - .L_258)
.L_258:
        /*0068*/ 	.word	0x00000000


	//----- nvinfo : EIATTR_CBANK_PARAM_SIZE
	.align		4
.L_259:
        /*006c*/ 	.byte	0x03, 0x19
        /*006e*/ 	.short	0x0020


	//----- nvinfo : EIATTR_PARAM_CBANK
	.align		4
        /*0070*/ 	.byte	0x04, 0x0a
        /*0072*/ 	.short	(.L_261 - .L_260)
	.align		4
.L_260:
        /*0074*/ 	.word	index@(.nv.constant0.bdiv_i64)
        /*0078*/ 	.short	0x0380
        /*007a*/ 	.short	0x0020


	//----- nvinfo : EIATTR_SW_WAR
	.align		4
.L_261:
        /*007c*/ 	.byte	0x04, 0x36
        /*007e*/ 	.short	(.L_263 - .L_262)
.L_262:
        /*0080*/ 	.word	0x00000008
.L_263:


//--------------------- .nv.info.bdiv_i32         --------------------------
	.section	.nv.info.bdiv_i32,"",@"SHT_CUDA_INFO"
	.sectionflags	@""
	.align	4


	//----- nvinfo : EIATTR_CUDA_API_VERSION
	.align		4
        /*0000*/ 	.byte	0x04, 0x37
        /*0002*/ 	.short	(.L_265 - .L_264)
.L_264:
        /*0004*/ 	.word	0x00000082


	//----- nvinfo : EIATTR_KPARAM_INFO
	.align		4
.L_265:
        /*0008*/ 	.byte	0x04, 0x17
        /*000a*/ 	.short	(.L_267 - .L_266)
.L_266:
        /*000c*/ 	.word	0x00000000
        /*0010*/ 	.short	0x0003
        /*0012*/ 	.short	0x0018
        /*0014*/ 	.byte	0x00, 0xf5, 0x21, 0x00


	//----- nvinfo : EIATTR_KPARAM_INFO
	.align		4
.L_267:
        /*0018*/ 	.byte	0x04, 0x17
        /*001a*/ 	.short	(.L_269 - .L_268)
.L_268:
        /*001c*/ 	.word	0x00000000
        /*0020*/ 	.short	0x0002
        /*0022*/ 	.short	0x0010
        /*0024*/ 	.byte	0x00, 0xf5, 0x21, 0x00


	//----- nvinfo : EIATTR_KPARAM_INFO
	.align		4
.L_269:
        /*0028*/ 	.byte	0x04, 0x17
        /*002a*/ 	.short	(.L_271 - .L_270)
.L_270:
        /*002c*/ 	.word	0x00000000
        /*0030*/ 	.short	0x0001
        /*0032*/ 	.short	0x0008
        /*0034*/ 	.byte	0x00, 0xf5, 0x21, 0x00


	//----- nvinfo : EIATTR_KPARAM_INFO
	.align		4
.L_271:
        /*0038*/ 	.byte	0x04, 0x17
        /*003a*/ 	.short	(.L_273 - .L_272)
.L_272:
        /*003c*/ 	.word	0x00000000
        /*0040*/ 	.short	0x0000
        /*0042*/ 	.short	0x0000
        /*0044*/ 	.byte	0x00, 0xf0, 0x21, 0x00


	//----- nvinfo : EIATTR_SPARSE_MMA_MASK
	.align		4
.L_273:
        /*0048*/ 	.byte	0x03, 0x50
        /*004a*/ 	.short	0x0000


	//----- nvinfo : EIATTR_MAXREG_COUNT
	.align		4
        /*004c*/ 	.byte	0x03, 0x1b
        /*004e*/ 	.short	0x00ff


	//----- nvinfo : EIATTR_MERCURY_ISA_VERSION
	.align		4
        /*0050*/ 	.byte	0x03, 0x5f
        /*0052*/ 	.short	0x0101


	//----- nvinfo : EIATTR_VRC_CTA_INIT_COUNT
	.align		4
        /*0054*/ 	.byte	0x02, 0x4a
	.zero		1
	.zero		1


	//----- nvinfo : EIATTR_EXIT_INSTR_OFFSETS
	.align		4
        /*0058*/ 	.byte	0x04, 0x1c
        /*005a*/ 	.short	(.L_275 - .L_274)


	//   ....[0]....
.L_274:
        /*005c*/ 	.word	0x00000080


	//   ....[1]....
        /*0060*/ 	.word	0x000003b0


	//----- nvinfo : EIATTR_CRS_STACK_SIZE
	.align		4
.L_275:
        /*0064*/ 	.byte	0x04, 0x1e
        /*0066*/ 	.short	(.L_277 - .L_276)
.L_276:
        /*0068*/ 	.word	0x00000000


	//----- nvinfo : EIATTR_CBANK_PARAM_SIZE
	.align		4
.L_277:
        /*006c*/ 	.byte	0x03, 0x19
        /*006e*/ 	.short	0x0020


	//----- nvinfo : EIATTR_PARAM_CBANK
	.align		4
        /*0070*/ 	.byte	0x04, 0x0a
        /*0072*/ 	.short	(.L_279 - .L_278)
	.align		4
.L_278:
        /*0074*/ 	.word	index@(.nv.constant0.bdiv_i32)
        /*0078*/ 	.short	0x0380
        /*007a*/ 	.short	0x0020


	//----- nvinfo : EIATTR_SW_WAR
	.align		4
.L_279:
        /*007c*/ 	.byte	0x04, 0x36
        /*007e*/ 	.short	(.L_281 - .L_280)
.L_280:
        /*0080*/ 	.word	0x00000008
.L_281:


//--------------------- .nv.info.bdiv_f64         --------------------------
	.section	.nv.info.bdiv_f64,"",@"SHT_CUDA_INFO"
	.sectionflags	@""
	.align	4


	//----- nvinfo : EIATTR_CUDA_API_VERSION
	.align		4
        /*0000*/ 	.byte	0x04, 0x37
        /*0002*/ 	.short	(.L_283 - .L_282)
.L_282:
        /*0004*/ 	.word	0x00000082


	//----- nvinfo : EIATTR_KPARAM_INFO
	.align		4
.L_283:
        /*0008*/ 	.byte	0x04, 0x17
        /*000a*/ 	.short	(.L_285 - .L_284)
.L_284:
        /*000c*/ 	.word	0x00000000
        /*0010*/ 	.short	0x0003
        /*0012*/ 	.short	0x0018
        /*0014*/ 	.byte	0x00, 0xf5, 0x21, 0x00


	//----- nvinfo : EIATTR_KPARAM_INFO
	.align		4
.L_285:
        /*0018*/ 	.byte	0x04, 0x17
        /*001a*/ 	.short	(.L_287 - .L_286)
.L_286:
        /*001c*/ 	.word	0x00000000
        /*0020*/ 	.short	0x0002
        /*0022*/ 	.short	0x0010
        /*0024*/ 	.byte	0x00, 0xf5, 0x21, 0x00


	//----- nvinfo : EIATTR_KPARAM_INFO
	.align		4
.L_287:
        /*0028*/ 	.byte	0x04, 0x17
        /*002a*/ 	.short	(.L_289 - .L_288)
.L_288:
        /*002c*/ 	.word	0x00000000
        /*0030*/ 	.short	0x0001
        /*0032*/ 	.short	0x0008
        /*0034*/ 	.byte	0x00, 0xf5, 0x21, 0x00


	//----- nvinfo : EIATTR_KPARAM_INFO
	.align		4
.L_289:
        /*0038*/ 	.byte	0x04, 0x17
        /*003a*/ 	.short	(.L_291 - .L_290)
.L_290:
        /*003c*/ 	.word	0x00000000
        /*0040*/ 	.short	0x0000
        /*0042*/ 	.short	0x0000
        /*0044*/ 	.byte	0x00, 0xf0, 0x21, 0x00


	//----- nvinfo : EIATTR_SPARSE_MMA_MASK
	.align		4
.L_291:
        /*0048*/ 	.byte	0x03, 0x50
        /*004a*/ 	.short	0x0000


	//----- nvinfo : EIATTR_MAXREG_COUNT
	.align		4
        /*004c*/ 	.byte	0x03, 0x1b
        /*004e*/ 	.short	0x00ff


	//----- nvinfo : EIATTR_MERCURY_ISA_VERSION
	.align		4
        /*0050*/ 	.byte	0x03, 0x5f
        /*0052*/ 	.short	0x0101


	//----- nvinfo : EIATTR_VRC_CTA_INIT_COUNT
	.align		4
        /*0054*/ 	.byte	0x02, 0x4a
	.zero		1
	.zero		1


	//----- nvinfo : EIATTR_EXIT_INSTR_OFFSETS
	.align		4
        /*0058*/ 	.byte	0x04, 0x1c
        /*005a*/ 	.short	(.L_293 - .L_292)


	//   ....[0]....
.L_292:
        /*005c*/ 	.word	0x00000080


	//   ....[1]....
        /*0060*/ 	.word	0x00000340


	//----- nvinfo : EIATTR_CRS_STACK_SIZE
	.align		4
.L_293:
        /*0064*/ 	.byte	0x04, 0x1e
        /*0066*/ 	.short	(.L_295 - .L_294)
.L_294:
        /*0068*/ 	.word	0x00000000


	//----- nvinfo : EIATTR_CBANK_PARAM_SIZE
	.align		4
.L_295:
        /*006c*/ 	.byte	0x03, 0x19
        /*006e*/ 	.short	0x0020


	//----- nvinfo : EIATTR_PARAM_CBANK
	.align		4
        /*0070*/ 	.byte	0x04, 0x0a
        /*0072*/ 	.short	(.L_297 - .L_296)
	.align		4
.L_296:
        /*0074*/ 	.word	index@(.nv.constant0.bdiv_f64)
        /*0078*/ 	.short	0x0380
        /*007a*/ 	.short	0x0020


	//----- nvinfo : EIATTR_SW_WAR
	.align		4
.L_297:
        /*007c*/ 	.byte	0x04, 0x36
        /*007e*/ 	.short	(.L_299 - .L_298)
.L_298:
        /*0080*/ 	.word	0x00000008
.L_299:


//--------------------- .nv.info.bdiv_f32         --------------------------
	.section	.nv.info.bdiv_f32,"",@"SHT_CUDA_INFO"
	.sectionflags	@""
	.align	4


	//----- nvinfo : EIATTR_CUDA_API_VERSION
	.align		4
        /*0000*/ 	.byte	0x04, 0x37
        /*0002*/ 	.short	(.L_301 - .L_300)
.L_300:
        /*0004*/ 	.word	0x00000082


	//----- nvinfo : EIATTR_KPARAM_INFO
	.align		4
.L_301:
        /*0008*/ 	.byte	0x04, 0x17
        /*000a*/ 	.short	(.L_303 - .L_302)
.L_302:
        /*000c*/ 	.word	0x00000000
        /*0010*/ 	.short	0x0003
        /*0012*/ 	.short	0x0018
        /*0014*/ 	.byte	0x00, 0xf5, 0x21, 0x00


	//----- nvinfo : EIATTR_KPARAM_INFO
	.align		4
.L_303:
        /*0018*/ 	.byte	0x04, 0x17
        /*001a*/ 	.short	(.L_305 - .L_304)
.L_304:
        /*001c*/ 	.word	0x00000000
        /*0020*/ 	.short	0x0002
        /*0022*/ 	.short	0x0010
        /*0024*/ 	.byte	0x00, 0xf5, 0x21, 0x00


	//----- nvinfo : EIATTR_KPARAM_INFO
	.align		4
.L_305:
        /*0028*/ 	.byte	0x04, 0x17
        /*002a*/ 	.short	(.L_307 - .L_306)
.L_306:
        /*002c*/ 	.word	0x00000000
        /*0030*/ 	.short	0x0001
        /*0032*/ 	.short	0x0008
        /*0034*/ 	.byte	0x00, 0xf5, 0x21, 0x00


	//----- nvinfo : EIATTR_KPARAM_INFO
	.align		4
.L_307:
        /*0038*/ 	.byte	0x04, 0x17
        /*003a*/ 	.short	(.L_309 - .L_308)
.L_308:
        /*003c*/ 	.word	0x00000000
        /*0040*/ 	.short	0x0000
        /*0042*/ 	.short	0x0000
        /*0044*/ 	.byte	0x00, 0xf0, 0x21, 0x00


	//----- nvinfo : EIATTR_SPARSE_MMA_MASK
	.align		4
.L_309:
        /*0048*/ 	.byte	0x03, 0x50
        /*004a*/ 	.short	0x0000


	//----- nvinfo : EIATTR_MAXREG_COUNT
	.align		4
        /*004c*/ 	.byte	0x03, 0x1b
        /*004e*/ 	.short	0x00ff


	//----- nvinfo : EIATTR_MERCURY_ISA_VERSION
	.align		4
        /*0050*/ 	.byte	0x03, 0x5f
        /*0052*/ 	.short	0x0101


	//----- nvinfo : EIATTR_VRC_CTA_INIT_COUNT
	.align		4
        /*0054*/ 	.byte	0x02, 0x4a
	.zero		1
	.zero		1


	//----- nvinfo : EIATTR_EXIT_INSTR_OFFSETS
	.align		4
        /*0058*/ 	.byte	0x04, 0x1c
        /*005a*/ 	.short	(.L_311 - .L_310)


	//   ....[0]....
.L_310:
        /*005c*/ 	.word	0x00000080


	//   ....[1]....
        /*0060*/ 	.word	0x000002f0


	//----- nvinfo : EIATTR_CRS_STACK_SIZE
	.align		4
.L_311:
        /*0064*/ 	.byte	0x04, 0x1e
        /*0066*/ 	.short	(.L_313 - .L_312)
.L_312:
        /*0068*/ 	.word	0x00000000


	//----- nvinfo : EIATTR_CBANK_PARAM_SIZE
	.align		4
.L_313:
        /*006c*/ 	.byte	0x03, 0x19
        /*006e*/ 	.short	0x0020


	//----- nvinfo : EIATTR_PARAM_CBANK
	.align		4
        /*0070*/ 	.byte	0x04, 0x0a
        /*0072*/ 	.short	(.L_315 - .L_314)
	.align		4
.L_314:
        /*0074*/ 	.word	index@(.nv.constant0.bdiv_f32)
        /*0078*/ 	.short	0x0380
        /*007a*/ 	.short	0x0020


	//----- nvinfo : EIATTR_SW_WAR
	.align		4
.L_315:
        /*007c*/ 	.byte	0x04, 0x36
        /*007e*/ 	.short	(.L_317 - .L_316)
.L_316:
        /*0080*/ 	.word	0x00000008
.L_317:


//--------------------- .nv.info.badd_i64         --------------------------
	.section	.nv.info.badd_i64,"",@"SHT_CUDA_INFO"
	.sectionflags	@""
	.align	4


	//----- nvinfo : EIATTR_CUDA_API_VERSION
	.align		4
        /*0000*/ 	.byte	0x04, 0x37
        /*0002*/ 	.short	(.L_319 - .L_318)
.L_318:
        /*0004*/ 	.word	0x00000082


	//----- nvinfo : EIATTR_KPARAM_INFO
	.align		4
.L_319:
        /*0008*/ 	.byte	0x04, 0x17
        /*000a*/ 	.short	(.L_321 - .L_320)
.L_320:
        /*000c*/ 	.word	0x00000000
        /*0010*/ 	.short	0x0003
        /*0012*/ 	.short	0x0018
        /*0014*/ 	.byte	0x00, 0xf5, 0x21, 0x00


	//----- nvinfo : EIATTR_KPARAM_INFO
	.align		4
.L_321:
        /*0018*/ 	.byte	0x04, 0x17
        /*001a*/ 	.short	(.L_323 - .L_322)
.L_322:
        /*001c*/ 	.word	0x00000000
        /*0020*/ 	.short	0x0002
        /*0022*/ 	.short	0x0010
        /*0024*/ 	.byte	0x00, 0xf5, 0x21, 0x00


	//----- nvinfo : EIATTR_KPARAM_INFO
	.align		4
.L_323:
        /*0028*/ 	.byte	0x04, 0x17
        /*002a*/ 	.short	(.L_325 - .L_324)
.L_324:
        /*002c*/ 	.word	0x00000000
        /*0030*/ 	.short	0x0001
        /*0032*/ 	.short	0x0008
        /*0034*/ 	.byte	0x00, 0xf5, 0x21, 0x00


	//----- nvinfo : EIATTR_KPARAM_INFO
	.align		4
.L_325:
        /*0038*/ 	.byte	0x04, 0x17
        /*003a*/ 	.short	(.L_327 - .L_326)
.L_326:
        /*003c*/ 	.word	0x00000000
        /*0040*/ 	.short	0x0000
        /*0042*/ 	.short	0x0000
        /*0044*/ 	.byte	0x00, 0xf0, 0x21, 0x00


	//----- nvinfo : EIATTR_SPARSE_MMA_MASK
	.align		4
.L_327:
        /*0048*/ 	.byte	0x03, 0x50
        /*004a*/ 	.short	0x0000


	//----- nvinfo : EIATTR_MAXREG_COUNT
	.align		4
        /*004c*/ 	.byte	0x03, 0x1b
        /*004e*/ 	.short	0x00ff


	//----- nvinfo : EIATTR_MERCURY_ISA_VERSION
	.align		4
        /*0050*/ 	.byte	0x03, 0x5f
        /*0052*/ 	.short	0x0101


	//----- nvinfo : EIATTR_VRC_CTA_INIT_COUNT
	.align		4
        /*0054*/ 	.byte	0x02, 0x4a
	.zero		1
	.zero		1


	//----- nvinfo : EIATTR_EXIT_INSTR_OFFSETS
	.align		4
        /*0058*/ 	.byte	0x04, 0x1c
        /*005a*/ 	.short	(.L_329 - .L_328)


	//   ....[0]....
.L_328:
        /*005c*/ 	.word	0x00000080


	//   ....[1]....
        /*0060*/ 	.word	0x00000220


	//----- nvinfo : EIATTR_CRS_STACK_SIZE
	.align		4
.L_329:
        /*0064*/ 	.byte	0x04, 0x1e
        /*0066*/ 	.short	(.L_331 - .L_330)
.L_330:
        /*0068*/ 	.word	0x00000000


	//----- nvinfo : EIATTR_CBANK_PARAM_SIZE
	.align		4
.L_331:
        /*006c*/ 	.byte	0x03, 0x19
        /*006e*/ 	.short	0x0020


	//----- nvinfo : EIATTR_PARAM_CBANK
	.align		4
        /*0070*/ 	.byte	0x04, 0x0a
        /*0072*/ 	.short	(.L_333 - .L_332)
	.align		4
.L_332:
        /*0074*/ 	.word	index@(.nv.constant0.badd_i64)
        /*0078*/ 	.short	0x0380
        /*007a*/ 	.short	0x0020


	//----- nvinfo : EIATTR_SW_WAR
	.align		4
.L_333:
        /*007c*/ 	.byte	0x04, 0x36
        /*007e*/ 	.short	(.L_335 - .L_334)
.L_334:
        /*0080*/ 	.word	0x00000008
.L_335:


//--------------------- .nv.info.badd_i32         --------------------------
	.section	.nv.info.badd_i32,"",@"SHT_CUDA_INFO"
	.sectionflags	@""
	.align	4


	//----- nvinfo : EIATTR_CUDA_API_VERSION
	.align		4
        /*0000*/ 	.byte	0x04, 0x37
        /*0002*/ 	.short	(.L_337 - .L_336)
.L_336:
        /*0004*/ 	.word	0x00000082


	//----- nvinfo : EIATTR_KPARAM_INFO
	.align		4
.L_337:
        /*0008*/ 	.byte	0x04, 0x17
        /*000a*/ 	.short	(.L_339 - .L_338)
.L_338:
        /*000c*/ 	.word	0x00000000
        /*0010*/ 	.short	0x0003
        /*0012*/ 	.short	0x0018
        /*0014*/ 	.byte	0x00, 0xf5, 0x21, 0x00


	//----- nvinfo : EIATTR_KPARAM_INFO
	.align		4
.L_339:
        /*0018*/ 	.byte	0x04, 0x17
        /*001a*/ 	.short	(.L_341 - .L_340)
.L_340:
        /*001c*/ 	.word	0x00000000
        /*0020*/ 	.short	0x0002
        /*0022*/ 	.short	0x0010
        /*0024*/ 	.byte	0x00, 0xf5, 0x21, 0x00


	//----- nvinfo : EIATTR_KPARAM_INFO
	.align		4
.L_341:
        /*0028*/ 	.byte	0x04, 0x17
        /*002a*/ 	.short	(.L_343 - .L_342)
.L_342:
        /*002c*/ 	.word	0x00000000
        /*0030*/ 	.short	0x0001
        /*0032*/ 	.short	0x0008
        /*0034*/ 	.byte	0x00, 0xf5, 0x21, 0x00


	//----- nvinfo : EIATTR_KPARAM_INFO
	.align		4
.L_343:
        /*0038*/ 	.byte	0x04, 0x17
        /*003a*/ 	.short	(.L_345 - .L_344)
.L_344:
        /*003c*/ 	.word	0x00000000
        /*0040*/ 	.short	0x0000
        /*0042*/ 	.short	0x0000
        /*0044*/ 	.byte	0x00, 0xf0, 0x21, 0x00


	//----- nvinfo : EIATTR_SPARSE_MMA_MASK
	.align		4
.L_345:
        /*0048*/ 	.byte	0x03, 0x50
        /*004a*/ 	.short	0x0000


	//----- nvinfo : EIATTR_MAXREG_COUNT
	.align		4
        /*004c*/ 	.byte	0x03, 0x1b
        /*004e*/ 	.short	0x00ff


	//----- nvinfo : EIATTR_MERCURY_ISA_VERSION
	.align		4
        /*0050*/ 	.byte	0x03, 0x5f
        /*0052*/ 	.short	0x0101


	//----- nvinfo : EIATTR_VRC_CTA_INIT_COUNT
	.align		4
        /*0054*/ 	.byte	0x02, 0x4a
	.zero		1
	.zero		1


	//----- nvinfo : EIATTR_EXIT_INSTR_OFFSETS
	.align		4
        /*0058*/ 	.byte	0x04, 0x1c
        /*005a*/ 	.short	(.L_347 - .L_346)


	//   ....[0]....
.L_346:
        /*005c*/ 	.word	0x00000080


	//   ....[1]....
        /*0060*/ 	.word	0x00000210


	//----- nvinfo : EIATTR_CRS_STACK_SIZE
	.align		4
.L_347:
        /*0064*/ 	.byte	0x04, 0x1e
        /*0066*/ 	.short	(.L_349 - .L_348)
.L_348:
        /*0068*/ 	.word	0x00000000


	//----- nvinfo : EIATTR_CBANK_PARAM_SIZE
	.align		4
.L_349:
        /*006c*/ 	.byte	0x03, 0x19
        /*006e*/ 	.short	0x0020


	//----- nvinfo : EIATTR_PARAM_CBANK
	.align		4
        /*0070*/ 	.byte	0x04, 0x0a
        /*0072*/ 	.short	(.L_351 - .L_350)
	.align		4
.L_350:
        /*0074*/ 	.word	index@(.nv.constant0.badd_i32)
        /*0078*/ 	.short	0x0380
        /*007a*/ 	.short	0x0020


	//----- nvinfo : EIATTR_SW_WAR
	.align		4
.L_351:
        /*007c*/ 	.byte	0x04, 0x36
        /*007e*/ 	.short	(.L_353 - .L_352)
.L_352:
        /*0080*/ 	.word	0x00000008
.L_353:


//--------------------- .nv.info.badd_f64         --------------------------
	.section	.nv.info.badd_f64,"",@"SHT_CUDA_INFO"
	.sectionflags	@""
	.align	4


	//----- nvinfo : EIATTR_CUDA_API_VERSION
	.align		4
        /*0000*/ 	.byte	0x04, 0x37
        /*0002*/ 	.short	(.L_355 - .L_354)
.L_354:
        /*0004*/ 	.word	0x00000082


	//----- nvinfo : EIATTR_KPARAM_INFO
	.align		4
.L_355:
        /*0008*/ 	.byte	0x04, 0x17
        /*000a*/ 	.short	(.L_357 - .L_356)
.L_356:
        /*000c*/ 	.word	0x00000000
        /*0010*/ 	.short	0x0003
        /*0012*/ 	.short	0x0018
        /*0014*/ 	.byte	0x00, 0xf5, 0x21, 0x00


	//----- nvinfo : EIATTR_KPARAM_INFO
	.align		4
.L_357:
        /*0018*/ 	.byte	0x04, 0x17
        /*001a*/ 	.short	(.L_359 - .L_358)
.L_358:
        /*001c*/ 	.word	0x00000000
        /*0020*/ 	.short	0x0002
        /*0022*/ 	.short	0x0010
        /*0024*/ 	.byte	0x00, 0xf5, 0x21, 0x00


	//----- nvinfo : EIATTR_KPARAM_INFO
	.align		4
.L_359:
        /*0028*/ 	.byte	0x04, 0x17
        /*002a*/ 	.short	(.L_361 - .L_360)
.L_360:
        /*002c*/ 	.word	0x00000000
        /*0030*/ 	.short	0x0001
        /*0032*/ 	.short	0x0008
        /*0034*/ 	.byte	0x00, 0xf5, 0x21, 0x00


	//----- nvinfo : EIATTR_KPARAM_INFO
	.align		4
.L_361:
        /*0038*/ 	.byte	0x04, 0x17
        /*003a*/ 	.short	(.L_363 - .L_362)
.L_362:
        /*003c*/ 	.word	0x00000000
        /*0040*/ 	.short	0x0000
        /*0042*/ 	.short	0x0000
        /*0044*/ 	.byte	0x00, 0xf0, 0x21, 0x00


	//----- nvinfo : EIATTR_SPARSE_MMA_MASK
	.align		4
.L_363:
        /*0048*/ 	.byte	0x03, 0x50
        /*004a*/ 	.short	0x0000


	//----- nvinfo : EIATTR_MAXREG_COUNT
	.align		4
        /*004c*/ 	.byte	0x03, 0x1b
        /*004e*/ 	.short	0x00ff


	//----- nvinfo : EIATTR_MERCURY_ISA_VERSION
	.align		4
        /*0050*/ 	.byte	0x03, 0x5f
        /*0052*/ 	.short	0x0101


	//----- nvinfo : EIATTR_VRC_CTA_INIT_COUNT
	.align		4
        /*0054*/ 	.byte	0x02, 0x4a
	.zero		1
	.zero		1


	//----- nvinfo : EIATTR_EXIT_INSTR_OFFSETS
	.align		4
        /*0058*/ 	.byte	0x04, 0x1c
        /*005a*/ 	.short	(.L_365 - .L_364)


	//   ....[0]....
.L_364:
        /*005c*/ 	.word	0x00000080


	//   ....[1]....
        /*0060*/ 	.word	0x00000210


	//----- nvinfo : EIATTR_CRS_STACK_SIZE
	.align		4
.L_365:
        /*0064*/ 	.byte	0x04, 0x1e
        /*0066*/ 	.short	(.L_367 - .L_366)
.L_366:
        /*0068*/ 	.word	0x00000000


	//----- nvinfo : EIATTR_CBANK_PARAM_SIZE
	.align		4
.L_367:
        /*006c*/ 	.byte	0x03, 0x19
        /*006e*/ 	.short	0x0020


	//----- nvinfo : EIATTR_PARAM_CBANK
	.align		4
        /*0070*/ 	.byte	0x04, 0x0a
        /*0072*/ 	.short	(.L_369 - .L_368)
	.align		4
.L_368:
        /*0074*/ 	.word	index@(.nv.constant0.badd_f64)
        /*0078*/ 	.short	0x0380
        /*007a*/ 	.short	0x0020


	//----- nvinfo : EIATTR_SW_WAR
	.align		4
.L_369:
        /*007c*/ 	.byte	0x04, 0x36
        /*007e*/ 	.short	(.L_371 - .L_370)
.L_370:
        /*0080*/ 	.word	0x00000008
.L_371:


//--------------------- .nv.info.badd_f32         --------------------------
	.section	.nv.info.badd_f32,"",@"SHT_CUDA_INFO"
	.sectionflags	@""
	.align	4


	//----- nvinfo : EIATTR_CUDA_API_VERSION
	.align		4
        /*0000*/ 	.byte	0x04, 0x37
        /*0002*/ 	.short	(.L_373 - .L_372)
.L_372:
        /*0004*/ 	.word	0x00000082


	//----- nvinfo : EIATTR_KPARAM_INFO
	.align		4
.L_373:
        /*0008*/ 	.byte	0x04, 0x17
        /*000a*/ 	.short	(.L_375 - .L_374)
.L_374:
        /*000c*/ 	.word	0x00000000
        /*0010*/ 	.short	0x0003
        /*0012*/ 	.short	0x0018
        /*0014*/ 	.byte	0x00, 0xf5, 0x21, 0x00


	//----- nvinfo : EIATTR_KPARAM_INFO
	.align		4
.L_375:
        /*0018*/ 	.byte	0x04, 0x17
        /*001a*/ 	.short	(.L_377 - .L_376)
.L_376:
        /*001c*/ 	.word	0x00000000
        /*0020*/ 	.short	0x0002
        /*0022*/ 	.short	0x0010
        /*0024*/ 	.byte	0x00, 0xf5, 0x21, 0x00


	//----- nvinfo : EIATTR_KPARAM_INFO
	.align		4
.L_377:
        /*0028*/ 	.byte	0x04, 0x17
        /*002a*/ 	.short	(.L_379 - .L_378)
.L_378:
        /*002c*/ 	.word	0x00000000
        /*0030*/ 	.short	0x0001
        /*0032*/ 	.short	0x0008
        /*0034*/ 	.byte	0x00, 0xf5, 0x21, 0x00


	//----- nvinfo : EIATTR_KPARAM_INFO
	.align		4
.L_379:
        /*0038*/ 	.byte	0x04, 0x17
        /*003a*/ 	.short	(.L_381 - .L_380)
.L_380:
        /*003c*/ 	.word	0x00000000
        /*0040*/ 	.short	0x0000
        /*0042*/ 	.short	0x0000
        /*0044*/ 	.byte	0x00, 0xf0, 0x21, 0x00


	//----- nvinfo : EIATTR_SPARSE_MMA_MASK
	.align		4
.L_381:
        /*0048*/ 	.byte	0x03, 0x50
        /*004a*/ 	.short	0x0000


	//----- nvinfo : EIATTR_MAXREG_COUNT
	.align		4
        /*004c*/ 	.byte	0x03, 0x1b
        /*004e*/ 	.short	0x00ff


	//----- nvinfo : EIATTR_MERCURY_ISA_VERSION
	.align		4
        /*0050*/ 	.byte	0x03, 0x5f
        /*0052*/ 	.short	0x0101


	//----- nvinfo : EIATTR_VRC_CTA_INIT_COUNT
	.align		4
        /*0054*/ 	.byte	0x02, 0x4a
	.zero		1
	.zero		1


	//----- nvinfo : EIATTR_EXIT_INSTR_OFFSETS
	.align		4
        /*0058*/ 	.byte	0x04, 0x1c
        /*005a*/ 	.short	(.L_383 - .L_382)


	//   ....[0]....
.L_382:
        /*005c*/ 	.word	0x00000080


	//   ....[1]....
        /*0060*/ 	.word	0x00000210


	//----- nvinfo : EIATTR_CRS_STACK_SIZE
	.align		4
.L_383:
        /*0064*/ 	.byte	0x04, 0x1e
        /*0066*/ 	.short	(.L_385 - .L_384)
.L_384:
        /*0068*/ 	.word	0x00000000


	//----- nvinfo : EIATTR_CBANK_PARAM_SIZE
	.align		4
.L_385:
        /*006c*/ 	.byte	0x03, 0x19
        /*006e*/ 	.short	0x0020


	//----- nvinfo : EIATTR_PARAM_CBANK
	.align		4
        /*0070*/ 	.byte	0x04, 0x0a
        /*0072*/ 	.short	(.L_387 - .L_386)
	.align		4
.L_386:
        /*0074*/ 	.word	index@(.nv.constant0.badd_f32)
        /*0078*/ 	.short	0x0380
        /*007a*/ 	.short	0x0020


	//----- nvinfo : EIATTR_SW_WAR
	.align		4
.L_387:
        /*007c*/ 	.byte	0x04, 0x36
        /*007e*/ 	.short	(.L_389 - .L_388)
.L_388:
        /*0080*/ 	.word	0x00000008
.L_389:


//--------------------- .nv.callgraph             --------------------------
	.section	.nv.callgraph,"",@"SHT_CUDA_CALLGRAPH"
	.align	4
	.sectionentsize	8
	.align		4
        /*0000*/ 	.word	0x00000000
	.align		4
        /*0004*/ 	.word	0xffffffff
	.align		4
        /*0008*/ 	.word	0x00000000
	.align		4
        /*000c*/ 	.word	0xfffffffe
	.align		4
        /*0010*/ 	.word	0x00000000
	.align		4
        /*0014*/ 	.word	0xfffffffd
	.align		4
        /*0018*/ 	.word	0x00000000
	.align		4
        /*001c*/ 	.word	0xfffffffc


//--------------------- .text.bsub_i64            --------------------------
	.section	.text.bsub_i64,"ax",@progbits
	.align	128
        .global         bsub_i64
        .type           bsub_i64,@function
        .size           bsub_i64,(.L_x_58 - bsub_i64)
        .other          bsub_i64,@"STO_CUDA_ENTRY STV_DEFAULT"
bsub_i64:
.text.bsub_i64:
[----:B------:R-:W-:Y:S01]  /*0000*/  LDC R1, c[0x0][0x37c] ;  /* 0x0000df00ff017b82 */ /* 0x000fe20000000800 */
[----:B------:R-:W0:Y:S07]  /*0010*/  S2R R0, SR_TID.X ;  /* 0x0000000000007919 */ /* 0x000e2e0000002100 */
[----:B------:R-:W0:Y:S01]  /*0020*/  S2UR UR4, SR_CTAID.X ;  /* 0x00000000000479c3 */ /* 0x000e220000002500 */
[----:B------:R-:W1:Y:S07]  /*0030*/  LDCU.64 UR8, c[0x0][0x380] ;  /* 0x00007000ff0877ac */ /* 0x000e6e0008000a00 */
[----:B------:R-:W0:Y:S02]  /*0040*/  LDC R11, c[0x0][0x360] ;  /* 0x0000d800ff0b7b82 */ /* 0x000e240000000800 */
[----:B0-----:R-:W-:-:S05]  /*0050*/  IMAD R0, R11, UR4, R0 ;  /* 0x000000040b007c24 */ /* 0x001fca000f8e0200 */
[----:B-1----:R-:W-:-:S04]  /*0060*/  ISETP.GE.U32.AND P0, PT, R0, UR8, PT ;  /* 0x0000000800007c0c */ /* 0x002fc8000bf06070 */
[----:B------:R-:W-:-:S13]  /*0070*/  ISETP.GE.U32.AND.EX P0, PT, RZ, UR9, PT, P0 ;  /* 0x00000009ff007c0c */ /* 0x000fda000bf06100 */
[----:B------:R-:W-:Y:S05]  /*0080*/  @P0 EXIT ;  /* 0x000000000000094d */ /* 0x000fea0003800000 */
[----:B------:R-:W0:Y:S01]  /*0090*/  LDCU UR4, c[0x0][0x370] ;  /* 0x00006e00ff0477ac */ /* 0x000e220008000800 */
[----:B------:R-:W-:Y:S02]  /*00a0*/  IMAD.MOV.U32 R10, RZ, RZ, R0 ;  /* 0x000000ffff0a7224 */ /* 0x000fe400078e0000 */
[----:B------:R-:W-:Y:S01]  /*00b0*/  IMAD.MOV.U32 R13, RZ, RZ, RZ ;  /* 0x000000ffff0d7224 */ /* 0x000fe200078e00ff */
[----:B------:R-:W1:Y:S01]  /*00c0*/  LDCU.64 UR6, c[0x0][0x358] ;  /* 0x00006b00ff0677ac */ /* 0x000e620008000a00 */
[----:B------:R-:W2:Y:S01]  /*00d0*/  LDCU.64 UR10, c[0x0][0x388] ;  /* 0x00007100ff0a77ac */ /* 0x000ea20008000a00 */
[----:B------:R-:W3:Y:S01]  /*00e0*/  LDCU.128 UR12, c[0x0][0x390] ;  /* 0x00007200ff0c77ac */ /* 0x000ee20008000c00 */
[----:B0-----:R-:W-:-:S07]  /*00f0*/  IMAD R11, R11, UR4, RZ ;  /* 0x000000040b0b7c24 */ /* 0x001fce000f8e02ff */
.L_x_0:
[C---:B------:R-:W-:Y:S01]  /*0100*/  IMAD.SHL.U32 R8, R10.reuse, 0x8, RZ ;  /* 0x000000080a087824 */ /* 0x040fe200078e00ff */
[----:B------:R-:W-:-:S04]  /*0110*/  SHF.L.U64.HI R7, R10, 0x3, R13 ;  /* 0x000000030a077819 */ /* 0x000fc8000001020d */
[C---:B--2---:R-:W-:Y:S02]  /*0120*/  IADD3 R2, P0, PT, R8.reuse, UR10, RZ ;  /* 0x0000000a08027c10 */ /* 0x044fe4000ff1e0ff */
[----:B---3--:R-:W-:Y:S02]  /*0130*/  IADD3 R4, P1, PT, R8, UR12, RZ ;  /* 0x0000000c08047c10 */ /* 0x008fe4000ff3e0ff */
[C---:B------:R-:W-:Y:S02]  /*0140*/  IADD3.X R3, PT, PT, R7.reuse, UR11, RZ, P0, !PT ;  /* 0x0000000b07037c10 */ /* 0x040fe400087fe4ff */
[----:B------:R-:W-:-:S04]  /*0150*/  IADD3.X R5, PT, PT, R7, UR13, RZ, P1, !PT ;  /* 0x0000000d07057c10 */ /* 0x000fc80008ffe4ff */
[----:B-1----:R-:W2:Y:S04]  /*0160*/  LDG.E.64 R2, desc[UR6][R2.64] ;  /* 0x0000000602027981 */ /* 0x002ea8000c1e1b00 */
[----:B------:R-:W2:Y:S01]  /*0170*/  LDG.E.64 R4, desc[UR6][R4.64] ;  /* 0x0000000604047981 */ /* 0x000ea2000c1e1b00 */
[----:B------:R-:W-:Y:S01]  /*0180*/  IADD3 R8, P1, PT, R8, UR14, RZ ;  /* 0x0000000e08087c10 */ /* 0x000fe2000ff3e0ff */
[----:B------:R-:W-:-:S03]  /*0190*/  IMAD.IADD R10, R11, 0x1, R0 ;  /* 0x000000010b0a7824 */ /* 0x000fc600078e0200 */
[----:B------:R-:W-:Y:S01]  /*01a0*/  IADD3.X R9, PT, PT, R7, UR15, RZ, P1, !PT ;  /* 0x0000000f07097c10 */ /* 0x000fe20008ffe4ff */
[----:B------:R-:W-:Y:S01]  /*01b0*/  IMAD.MOV.U32 R0, RZ, RZ, R10 ;  /* 0x000000ffff007224 */ /* 0x000fe200078e000a */
[----:B--2---:R-:W-:-:S05]  /*01c0*/  IADD3 R6, P0, PT, R2, -R4, RZ ;  /* 0x8000000402067210 */ /* 0x004fca0007f1e0ff */
[----:B------:R-:W-:Y:S01]  /*01d0*/  IMAD.X R7, R3, 0x1, ~R5, P0 ;  /* 0x0000000103077824 */ /* 0x000fe200000e0e05 */
[----:B------:R-:W-:-:S04]  /*01e0*/  ISETP.GE.U32.AND P0, PT, R10, UR8, PT ;  /* 0x000000080a007c0c */ /* 0x000fc8000bf06070 */
[----:B------:R0:W-:Y:S01]  /*01f0*/  STG.E.64 desc[UR6][R8.64], R6 ;  /* 0x0000000608007986 */ /* 0x0001e2000c101b06 */
[----:B------:R-:W-:-:S13]  /*0200*/  ISETP.GE.U32.AND.EX P0, PT, RZ, UR9, PT, P0 ;  /* 0x00000009ff007c0c */ /* 0x000fda000bf06100 */
[----:B0-----:R-:W-:Y:S05]  /*0210*/  @!P0 BRA `(.L_x_0) ;  /* 0xfffffffc00b88947 */ /* 0x001fea000383ffff */
[----:B------:R-:W-:Y:S05]  /*0220*/  EXIT ;  /* 0x000000000000794d */ /* 0x000fea0003800000 */
.L_x_1:
[----:B------:R-:W-:-:S00]  /*0230*/  BRA `(.L_x_1) ;  /* 0xfffffffc00fc7947 */ /* 0x000fc0000383ffff */
[----:B------:R-:W-:-:S00]  /*0240*/  NOP ;  /* 0x0000000000007918 */ /* 0x000fc00000000000 */
        /* <DEDUP_REMOVED lines=11> */
.L_x_58:


//--------------------- .text.bsub_i32            --------------------------
	.section	.text.bsub_i32,"ax",@progbits
	.align	128
        .global         bsub_i32
        .type           bsub_i32,@function
        .size           bsub_i32,(.L_x_59 - bsub_i32)
        .other          bsub_i32,@"STO_CUDA_ENTRY STV_DEFAULT"
bsub_i32:
.text.bsub_i32:
        /* <DEDUP_REMOVED lines=16> */
.L_x_2:
[C---:B0-----:R-:W-:Y:S01]  /*0100*/  IMAD.SHL.U32 R6, R8.reuse, 0x4, RZ ;  /* 0x0000000408067824 */ /* 0x041fe200078e00ff */
[----:B------:R-:W-:-:S04]  /*0110*/  SHF.L.U64.HI R7, R8, 0x2, R13 ;  /* 0x0000000208077819 */ /* 0x000fc8000001020d */
[C---:B---3--:R-:W-:Y:S02]  /*0120*/  IADD3 R4, P1, PT, R6.reuse, UR12, RZ ;  /* 0x0000000c06047c10 */ /* 0x048fe4000ff3e0ff */
[----:B--2---:R-:W-:Y:S02]  /*0130*/  IADD3 R2, P0, PT, R6, UR10, RZ ;  /* 0x0000000a06027c10 */ /* 0x004fe4000ff1e0ff */
[C---:B------:R-:W-:Y:S02]  /*0140*/  IADD3.X R5, PT, PT, R7.reuse, UR13, RZ, P1, !PT ;  /* 0x0000000d07057c10 */ /* 0x040fe40008ffe4ff */
[----:B------:R-:W-:-:S04]  /*0150*/  IADD3.X R3, PT, PT, R7, UR11, RZ, P0, !PT ;  /* 0x0000000b07037c10 */ /* 0x000fc800087fe4ff */
[----:B-1----:R-:W2:Y:S04]  /*0160*/  LDG.E R5, desc[UR6][R4.64] ;  /* 0x0000000604057981 */ /* 0x002ea8000c1e1900 */
[----:B------:R-:W2:Y:S01]  /*0170*/  LDG.E R2, desc[UR6][R2.64] ;  /* 0x0000000602027981 */ /* 0x000ea2000c1e1900 */
[----:B------:R-:W-:Y:S01]  /*0180*/  IADD3 R6, P0, PT, R6, UR14, RZ ;  /* 0x0000000e06067c10 */ /* 0x000fe2000ff1e0ff */
[----:B------:R-:W-:-:S03]  /*0190*/  IMAD.IADD R8, R9, 0x1, R0 ;  /* 0x0000000109087824 */ /* 0x000fc600078e0200 */
[----:B------:R-:W-:Y:S02]  /*01a0*/  IADD3.X R7, PT, PT, R7, UR15, RZ, P0, !PT ;  /* 0x0000000f07077c10 */ /* 0x000fe400087fe4ff */
[----:B------:R-:W-:-:S04]  /*01b0*/  ISETP.GE.U32.AND P0, PT, R8, UR8, PT ;  /* 0x0000000808007c0c */ /* 0x000fc8000bf06070 */
[----:B------:R-:W-:Y:S01]  /*01c0*/  ISETP.GE.U32.AND.EX P0, PT, RZ, UR9, PT, P0 ;  /* 0x00000009ff007c0c */ /* 0x000fe2000bf06100 */
[----:B------:R-:W-:Y:S02]  /*01d0*/  IMAD.MOV.U32 R0, RZ, RZ, R8 ;  /* 0x000000ffff007224 */ /* 0x000fe400078e0008 */
[----:B--2---:R-:W-:-:S05]  /*01e0*/  IMAD.IADD R11, R2, 0x1, -R5 ;  /* 0x00000001020b7824 */ /* 0x004fca00078e0a05 */
[----:B------:R0:W-:Y:S05]  /*01f0*/  STG.E desc[UR6][R6.64], R11 ;  /* 0x0000000b06007986 */ /* 0x0001ea000c101906 */
[----:B------:R-:W-:Y:S05]  /*0200*/  @!P0 BRA `(.L_x_2) ;  /* 0xfffffffc00bc8947 */ /* 0x000fea000383ffff */
[----:B------:R-:W-:Y:S05]  /*0210*/  EXIT ;  /* 0x000000000000794d */ /* 0x000fea0003800000 */
.L_x_3:
        /* <DEDUP_REMOVED lines=14> */
.L_x_59:


//--------------------- .text.bsub_f64            --------------------------
	.section	.text.bsub_f64,"ax",@progbits
	.align	128
        .global         bsub_f64
        .type           bsub_f64,@function
        .size           bsub_f64,(.L_x_60 - bsub_f64)
        .other          bsub_f64,@"STO_CUDA_ENTRY STV_DEFAULT"
bsub_f64:
.text.bsub_f64:
        /* <DEDUP_REMOVED lines=16> */
.L_x_4:
[C---:B0-----:R-:W-:Y:S01]  /*0100*/  IMAD.SHL.U32 R8, R10.reuse, 0x8, RZ ;  /* 0x000000080a087824 */ /* 0x041fe200078e00ff */
[----:B------:R-:W-:-:S04]  /*0110*/  SHF.L.U64.HI R9, R10, 0x3, R13 ;  /* 0x000000030a097819 */ /* 0x000fc8000001020d */
[C---:B---3--:R-:W-:Y:S02]  /*0120*/  IADD3 R4, P1, PT, R8.reuse, UR12, RZ ;  /* 0x0000000c08047c10 */ /* 0x048fe4000ff3e0ff */
[----:B--2---:R-:W-:Y:S02]  /*0130*/  IADD3 R6, P0, PT, R8, UR10, RZ ;  /* 0x0000000a08067c10 */ /* 0x004fe4000ff1e0ff */
[C---:B------:R-:W-:Y:S02]  /*0140*/  IADD3.X R5, PT, PT, R9.reuse, UR13, RZ, P1, !PT ;  /* 0x0000000d09057c10 */ /* 0x040fe40008ffe4ff */
[----:B------:R-:W-:-:S04]  /*0150*/  IADD3.X R7, PT, PT, R9, UR11, RZ, P0, !PT ;  /* 0x0000000b09077c10 */ /* 0x000fc800087fe4ff */
[----:B-1----:R-:W2:Y:S04]  /*0160*/  LDG.E.64 R4, desc[UR6][R4.64] ;  /* 0x0000000604047981 */ /* 0x002ea8000c1e1b00 */
[----:B------:R-:W2:Y:S01]  /*0170*/  LDG.E.64 R2, desc[UR6][R6.64] ;  /* 0x0000000606027981 */ /* 0x000ea2000c1e1b00 */
[----:B------:R-:W-:Y:S01]  /*0180*/  IADD3 R8, P0, PT, R8, UR14, RZ ;  /* 0x0000000e08087c10 */ /* 0x000fe2000ff1e0ff */
[----:B------:R-:W-:-:S03]  /*0190*/  IMAD.IADD R10, R11, 0x1, R0 ;  /* 0x000000010b0a7824 */ /* 0x000fc600078e0200 */
[----:B------:R-:W-:Y:S02]  /*01a0*/  IADD3.X R9, PT, PT, R9, UR15, RZ, P0, !PT ;  /* 0x0000000f09097c10 */ /* 0x000fe400087fe4ff */
[----:B------:R-:W-:-:S04]  /*01b0*/  ISETP.GE.U32.AND P0, PT, R10, UR8, PT ;  /* 0x000000080a007c0c */ /* 0x000fc8000bf06070 */
[----:B------:R-:W-:Y:S01]  /*01c0*/  ISETP.GE.U32.AND.EX P0, PT, RZ, UR9, PT, P0 ;  /* 0x00000009ff007c0c */ /* 0x000fe2000bf06100 */
[----:B------:R-:W-:Y:S01]  /*01d0*/  IMAD.MOV.U32 R0, RZ, RZ, R10 ;  /* 0x000000ffff007224 */ /* 0x000fe200078e000a */
[----:B--2---:R-:W-:-:S07]  /*01e0*/  DADD R2, R2, -R4 ;  /* 0x0000000002027229 */ /* 0x004fce0000000804 */
[----:B------:R0:W-:Y:S04]  /*01f0*/  STG.E.64 desc[UR6][R8.64], R2 ;  /* 0x0000000208007986 */ /* 0x0001e8000c101b06 */
[----:B------:R-:W-:Y:S05]  /*0200*/  @!P0 BRA `(.L_x_4) ;  /* 0xfffffffc00bc8947 */ /* 0x000fea000383ffff */
[----:B------:R-:W-:Y:S05]  /*0210*/  EXIT ;  /* 0x000000000000794d */ /* 0x000fea0003800000 */
.L_x_5:
        /* <DEDUP_REMOVED lines=14> */
.L_x_60:


//--------------------- .text.bsub_f32            --------------------------
	.section	.text.bsub_f32,"ax",@progbits
	.align	128
        .global         bsub_f32
        .type           bsub_f32,@function
        .size           bsub_f32,(.L_x_61 - bsub_f32)
        .other          bsub_f32,@"STO_CUDA_ENTRY STV_DEFAULT"
bsub_f32:
.text.bsub_f32:
        /* <DEDUP_REMOVED lines=16> */
.L_x_6:
        /* <DEDUP_REMOVED lines=14> */
[----:B--2---:R-:W-:-:S05]  /*01e0*/  FADD R11, R2, -R5 ;  /* 0x80000005020b7221 */ /* 0x004fca0000000000 */
[----:B------:R0:W-:Y:S05]  /*01f0*/  STG.E desc[UR6][R6.64], R11 ;  /* 0x0000000b06007986 */ /* 0x0001ea000c101906 */
[----:B------:R-:W-:Y:S05]  /*0200*/  @!P0 BRA `(.L_x_6) ;  /* 0xfffffffc00bc8947 */ /* 0x000fea000383ffff */
[----:B------:R-:W-:Y:S05]  /*0210*/  EXIT ;  /* 0x000000000000794d */ /* 0x000fea0003800000 */
.L_x_7:
        /* <DEDUP_REMOVED lines=14> */
.L_x_61:


//--------------------- .text.bmul_i64            --------------------------
	.section	.text.bmul_i64,"ax",@progbits
	.align	128
        .global         bmul_i64
        .type           bmul_i64,@function
        .size           bmul_i64,(.L_x_62 - bmul_i64)
        .other          bmul_i64,@"STO_CUDA_ENTRY STV_DEFAULT"
bmul_i64:
.text.bmul_i64:
        /* <DEDUP_REMOVED lines=16> */
.L_x_8:
        /* <DEDUP_REMOVED lines=9> */
[-C--:B--2---:R-:W-:Y:S02]  /*0190*/  IMAD R9, R5, R2.reuse, RZ ;  /* 0x0000000205097224 */ /* 0x084fe400078e02ff */
[----:B------:R-:W-:-:S04]  /*01a0*/  IMAD.WIDE.U32 R6, R4, R2, RZ ;  /* 0x0000000204067225 */ /* 0x000fc800078e00ff */
[----:B------:R-:W-:Y:S01]  /*01b0*/  IMAD R15, R3, R4, R9 ;  /* 0x00000004030f7224 */ /* 0x000fe200078e0209 */
[----:B------:R-:W-:Y:S01]  /*01c0*/  IADD3.X R9, PT, PT, R10, UR15, RZ, P0, !PT ;  /* 0x0000000f0a097c10 */ /* 0x000fe200087fe4ff */
[----:B------:R-:W-:Y:S02]  /*01d0*/  IMAD.IADD R10, R11, 0x1, R0 ;  /* 0x000000010b0a7824 */ /* 0x000fe400078e0200 */
[----:B------:R-:W-:Y:S02]  /*01e0*/  IMAD.IADD R7, R7, 0x1, R15 ;  /* 0x0000000107077824 */ /* 0x000fe400078e020f */
[----:B------:R-:W-:Y:S01]  /*01f0*/  IMAD.MOV.U32 R0, RZ, RZ, R10 ;  /* 0x000000ffff007224 */ /* 0x000fe200078e000a */
[----:B------:R-:W-:Y:S02]  /*0200*/  ISETP.GE.U32.AND P0, PT, R10, UR8, PT ;  /* 0x000000080a007c0c */ /* 0x000fe4000bf06070 */
[----:B------:R0:W-:Y:S02]  /*0210*/  STG.E.64 desc[UR6][R8.64], R6 ;  /* 0x0000000608007986 */ /* 0x0001e4000c101b06 */
[----:B------:R-:W-:-:S13]  /*0220*/  ISETP.GE.U32.AND.EX P0, PT, RZ, UR9, PT, P0 ;  /* 0x00000009ff007c0c */ /* 0x000fda000bf06100 */
[----:B0-----:R-:W-:Y:S05]  /*0230*/  @!P0 BRA `(.L_x_8) ;  /* 0xfffffffc00b08947 */ /* 0x001fea000383ffff */
[----:B------:R-:W-:Y:S05]  /*0240*/  EXIT ;  /* 0x000000000000794d */ /* 0x000fea0003800000 */
.L_x_9:
        /* <DEDUP_REMOVED lines=11> */
.L_x_62:


//--------------------- .text.bmul_i32            --------------------------
	.section	.text.bmul_i32,"ax",@progbits
	.align	128
        .global         bmul_i32
        .type           bmul_i32,@function
        .size           bmul_i32,(.L_x_63 - bmul_i32)
        .other          bmul_i32,@"STO_CUDA_ENTRY STV_DEFAULT"
bmul_i32:
.text.bmul_i32:
        /* <DEDUP_REMOVED lines=16> */
.L_x_10:
        /* <DEDUP_REMOVED lines=14> */
[----:B--2---:R-:W-:-:S05]  /*01e0*/  IMAD R11, R2, R5, RZ ;  /* 0x00000005020b7224 */ /* 0x004fca00078e02ff */
[----:B------:R0:W-:Y:S05]  /*01f0*/  STG.E desc[UR6][R6.64], R11 ;  /* 0x0000000b06007986 */ /* 0x0001ea000c101906 */
[----:B------:R-:W-:Y:S05]  /*0200*/  @!P0 BRA `(.L_x_10) ;  /* 0xfffffffc00bc8947 */ /* 0x000fea000383ffff */
[----:B------:R-:W-:Y:S05]  /*0210*/  EXIT ;  /* 0x000000000000794d */ /* 0x000fea0003800000 */
.L_x_11:
        /* <DEDUP_REMOVED lines=14> */
.L_x_63:


//--------------------- .text.bmul_f64            --------------------------
	.section	.text.bmul_f64,"ax",@progbits
	.align	128
        .global         bmul_f64
        .type           bmul_f64,@function
        .size           bmul_f64,(.L_x_64 - bmul_f64)
        .other          bmul_f64,@"STO_CUDA_ENTRY STV_DEFAULT"
bmul_f64:
.text.bmul_f64:
        /* <DEDUP_REMOVED lines=16> */
.L_x_12:
        /* <DEDUP_REMOVED lines=14> */
[----:B--2---:R-:W-:-:S07]  /*01e0*/  DMUL R2, R2, R4 ;  /* 0x0000000402027228 */ /* 0x004fce0000000000 */
[----:B------:R0:W-:Y:S04]  /*01f0*/  STG.E.64 desc[UR6][R8.64], R2 ;  /* 0x0000000208007986 */ /* 0x0001e8000c101b06 */
[----:B------:R-:W-:Y:S05]  /*0200*/  @!P0 BRA `(.L_x_12) ;  /* 0xfffffffc00bc8947 */ /* 0x000fea000383ffff */
[----:B------:R-:W-:Y:S05]  /*0210*/  EXIT ;  /* 0x000000000000794d */ /* 0x000fea0003800000 */
.L_x_13:
        /* <DEDUP_REMOVED lines=14> */
.L_x_64:


//--------------------- .text.bmul_f32            --------------------------
	.section	.text.bmul_f32,"ax",@progbits
	.align	128
        .global         bmul_f32
        .type           bmul_f32,@function
        .size           bmul_f32,(.L_x_65 - bmul_f32)
        .other          bmul_f32,@"STO_CUDA_ENTRY STV_DEFAULT"
bmul_f32:
.text.bmul_f32:
        /* <DEDUP_REMOVED lines=16> */
.L_x_14:
        /* <DEDUP_REMOVED lines=14> */
[----:B--2---:R-:W-:-:S05]  /*01e0*/  FMUL R11, R2, R5 ;  /* 0x00000005020b7220 */ /* 0x004fca0000400000 */
[----:B------:R0:W-:Y:S05]  /*01f0*/  STG.E desc[UR6][R6.64], R11 ;  /* 0x0000000b06007986 */ /* 0x0001ea000c101906 */
[----:B------:R-:W-:Y:S05]  /*0200*/  @!P0 BRA `(.L_x_14) ;  /* 0xfffffffc00bc8947 */ /* 0x000fea000383ffff */
[----:B------:R-:W-:Y:S05]  /*0210*/  EXIT ;  /* 0x000000000000794d */ /* 0x000fea0003800000 */
.L_x_15:
        /* <DEDUP_REMOVED lines=14> */
.L_x_65:


//--------------------- .text.bdiv_i64            --------------------------
	.section	.text.bdiv_i64,"ax",@progbits
	.align	128
        .global         bdiv_i64
        .type           bdiv_i64,@function
        .size           bdiv_i64,(.L_x_55 - bdiv_i64)
        .other          bdiv_i64,@"STO_CUDA_ENTRY STV_DEFAULT"
bdiv_i64:
.text.bdiv_i64:
        /* <DEDUP_REMOVED lines=14> */
[----:B------:R-:W3:Y:S01]  /*00e0*/  LDCU.64 UR8, c[0x0][0x388] ;  /* 0x00007100ff0877ac */ /* 0x000ee20008000a00 */
[----:B------:R-:W4:Y:S01]  /*00f0*/  LDCU.64 UR10, c[0x0][0x390] ;  /* 0x00007200ff0a77ac */ /* 0x000f220008000a00 */
[----:B0-----:R-:W-:Y:S01]  /*0100*/  IMAD R9, R9, UR4, RZ ;  /* 0x0000000409097c24 */ /* 0x001fe2000f8e02ff */
[----:B------:R-:W0:Y:S06]  /*0110*/  LDCU.64 UR12, c[0x0][0x398] ;  /* 0x00007300ff0c77ac */ /* 0x000e2c0008000a00 */
.L_x_19:
[C---:B------:R-:W-:Y:S01]  /*0120*/  IMAD.SHL.U32 R10, R5.reuse, 0x8, RZ ;  /* 0x00000008050a7824 */ /* 0x040fe200078e00ff */
[----:B------:R-:W-:-:S04]  /*0130*/  SHF.L.U64.HI R18, R5, 0x3, R8 ;  /* 0x0000000305127819 */ /* 0x000fc80000010208 */
[C---:B---3--:R-:W-:Y:S02]  /*0140*/  IADD3 R2, P0, PT, R10.reuse, UR8, RZ ;  /* 0x000000080a027c10 */ /* 0x048fe4000ff1e0ff */
[----:B----4-:R-:W-:Y:S02]  /*0150*/  IADD3 R4, P1, PT, R10, UR10, RZ ;  /* 0x0000000a0a047c10 */ /* 0x010fe4000ff3e0ff */
[C---:B------:R-:W-:Y:S02]  /*0160*/  IADD3.X R3, PT, PT, R18.reuse, UR9, RZ, P0, !PT ;  /* 0x0000000912037c10 */ /* 0x040fe400087fe4ff */
[----:B------:R-:W-:-:S04]  /*0170*/  IADD3.X R5, PT, PT, R18, UR11, RZ, P1, !PT ;  /* 0x0000000b12057c10 */ /* 0x000fc80008ffe4ff */
[----:B-1----:R-:W3:Y:S04]  /*0180*/  LDG.E.64 R2, desc[UR6][R2.64] ;  /* 0x0000000602027981 */ /* 0x002ee8000c1e1b00 */
[----:B------:R-:W3:Y:S01]  /*0190*/  LDG.E.64 R4, desc[UR6][R4.64] ;  /* 0x0000000604047981 */ /* 0x000ee2000c1e1b00 */
[----:B------:R-:W-:Y:S01]  /*01a0*/  BSSY.RECONVERGENT B0, `(.L_x_16) ;  /* 0x000001b000007945 */ /* 0x000fe20003800200 */
[----:B---3--:R-:W-:-:S04]  /*01b0*/  LOP3.LUT R6, R3, R5, RZ, 0xfc, !PT ;  /* 0x0000000503067212 */ /* 0x008fc800078efcff */
[----:B------:R-:W-:-:S13]  /*01c0*/  ISETP.NE.U32.AND P0, PT, R6, RZ, PT ;  /* 0x000000ff0600720c */ /* 0x000fda0003f05070 */
[----:B------:R-:W-:Y:S05]  /*01d0*/  @P0 BRA `(.L_x_17) ;  /* 0x0000000000540947 */ /* 0x000fea0003800000 */
[----:B------:R-:W1:Y:S01]  /*01e0*/  I2F.U32.RP R3, R4 ;  /* 0x0000000400037306 */ /* 0x000e620000209000 */
[----:B------:R-:W-:Y:S01]  /*01f0*/  IMAD.MOV R5, RZ, RZ, -R4 ;  /* 0x000000ffff057224 */ /* 0x000fe200078e0a04 */
[----:B------:R-:W-:-:S06]  /*0200*/  ISETP.NE.U32.AND P2, PT, R4, RZ, PT ;  /* 0x000000ff0400720c */ /* 0x000fcc0003f45070 */
[----:B-1----:R-:W1:Y:S02]  /*0210*/  MUFU.RCP R3, R3 ;  /* 0x0000000300037308 */ /* 0x002e640000001000 */
[----:B-1----:R-:W-:Y:S02]  /*0220*/  VIADD R6, R3, 0xffffffe ;  /* 0x0ffffffe03067836 */ /* 0x002fe40000000000 */
[----:B------:R-:W-:-:S04]  /*0230*/  IMAD.MOV.U32 R3, RZ, RZ, RZ ;  /* 0x000000ffff037224 */ /* 0x000fc800078e00ff */
[----:B------:R1:W3:Y:S02]  /*0240*/  F2I.FTZ.U32.TRUNC.NTZ R7, R6 ;  /* 0x0000000600077305 */ /* 0x0002e4000021f000 */
[----:B-1----:R-:W-:Y:S02]  /*0250*/  IMAD.MOV.U32 R6, RZ, RZ, RZ ;  /* 0x000000ffff067224 */ /* 0x002fe400078e00ff */
[----:B---3--:R-:W-:-:S04]  /*0260*/  IMAD R5, R5, R7, RZ ;  /* 0x0000000705057224 */ /* 0x008fc800078e02ff */
[----:B------:R-:W-:-:S06]  /*0270*/  IMAD.HI.U32 R7, R7, R5, R6 ;  /* 0x0000000507077227 */ /* 0x000fcc00078e0006 */
[----:B------:R-:W-:-:S04]  /*0280*/  IMAD.HI.U32 R7, R7, R2, RZ ;  /* 0x0000000207077227 */ /* 0x000fc800078e00ff */
[----:B------:R-:W-:-:S04]  /*0290*/  IMAD.MOV R5, RZ, RZ, -R7 ;  /* 0x000000ffff057224 */ /* 0x000fc800078e0a07 */
[----:B------:R-:W-:-:S05]  /*02a0*/  IMAD R5, R4, R5, R2 ;  /* 0x0000000504057224 */ /* 0x000fca00078e0202 */
[----:B------:R-:W-:-:S13]  /*02b0*/  ISETP.GE.U32.AND P0, PT, R5, R4, PT ;  /* 0x000000040500720c */ /* 0x000fda0003f06070 */
[----:B------:R-:W-:Y:S01]  /*02c0*/  @P0 IADD3 R5, PT, PT, -R4, R5, RZ ;  /* 0x0000000504050210 */ /* 0x000fe20007ffe1ff */
[----:B------:R-:W-:-:S03]  /*02d0*/  @P0 VIADD R7, R7, 0x1 ;  /* 0x0000000107070836 */ /* 0x000fc60000000000 */
[----:B------:R-:W-:-:S13]  /*02e0*/  ISETP.GE.U32.AND P1, PT, R5, R4, PT ;  /* 0x000000040500720c */ /* 0x000fda0003f26070 */
[----:B------:R-:W-:Y:S01]  /*02f0*/  @P1 VIADD R7, R7, 0x1 ;  /* 0x0000000107071836 */ /* 0x000fe20000000000 */
[----:B------:R-:W-:-:S05]  /*0300*/  @!P2 LOP3.LUT R7, RZ, R4, RZ, 0x33, !PT ;  /* 0x00000004ff07a212 */ /* 0x000fca00078e33ff */
[----:B------:R-:W-:Y:S01]  /*0310*/  IMAD.MOV.U32 R2, RZ, RZ, R7 ;  /* 0x000000ffff027224 */ /* 0x000fe200078e0007 */
[----:B------:R-:W-:Y:S06]  /*0320*/  BRA `(.L_x_18) ;  /* 0x0000000000087947 */ /* 0x000fec0003800000 */
.L_x_17:
[----:B------:R-:W-:-:S07]  /*0330*/  MOV R12, 0x350 ;  /* 0x00000350000c7802 */ /* 0x000fce0000000f00 */
[----:B0-2---:R-:W-:Y:S05]  /*0340*/  CALL.REL.NOINC `($__internal_0_$__cuda_sm20_div_s64) ;  /* 0x0000000000287944 */ /* 0x005fea0003c00000 */
.L_x_18:
[----:B0-2---:R-:W-:Y:S05]  /*0350*/  BSYNC.RECONVERGENT B0 ;  /* 0x0000000000007941 */ /* 0x005fea0003800200 */
.L_x_16:
[----:B------:R-:W-:Y:S01]  /*0360*/  IADD3 R10, P0, PT, R10, UR12, RZ ;  /* 0x0000000c0a0a7c10 */ /* 0x000fe2000ff1e0ff */
[----:B------:R-:W-:-:S03]  /*0370*/  IMAD.IADD R5, R9, 0x1, R0 ;  /* 0x0000000109057824 */ /* 0x000fc600078e0200 */
[----:B------:R-:W-:Y:S01]  /*0380*/  IADD3.X R11, PT, PT, R18, UR13, RZ, P0, !PT ;  /* 0x0000000d120b7c10 */ /* 0x000fe200087fe4ff */
[----:B------:R-:W-:Y:S01]  /*0390*/  IMAD.MOV.U32 R0, RZ, RZ, R5 ;  /* 0x000000ffff007224 */ /* 0x000fe200078e0005 */
[----:B------:R-:W-:-:S03]  /*03a0*/  ISETP.GE.U32.AND P0, PT, R5, UR14, PT ;  /* 0x0000000e05007c0c */ /* 0x000fc6000bf06070 */
[----:B------:R0:W-:Y:S01]  /*03b0*/  STG.E.64 desc[UR6][R10.64], R2 ;  /* 0x000000020a007986 */ /* 0x0001e2000c101b06 */
[----:B------:R-:W-:-:S13]  /*03c0*/  ISETP.GE.U32.AND.EX P0, PT, RZ, UR15, PT, P0 ;  /* 0x0000000fff007c0c */ /* 0x000fda000bf06100 */
[----:B0-----:R-:W-:Y:S05]  /*03d0*/  @!P0 BRA `(.L_x_19) ;  /* 0xfffffffc00508947 */ /* 0x001fea000383ffff */
[----:B------:R-:W-:Y:S05]  /*03e0*/  EXIT ;  /* 0x000000000000794d */ /* 0x000fea0003800000 */
        .weak           $__internal_0_$__cuda_sm20_div_s64
        .type           $__internal_0_$__cuda_sm20_div_s64,@function
        .size           $__internal_0_$__cuda_sm20_div_s64,(.L_x_55 - $__internal_0_$__cuda_sm20_div_s64)
$__internal_0_$__cuda_sm20_div_s64:
[-C--:B------:R-:W-:Y:S02]  /*03f0*/  IADD3 R7, P1, PT, RZ, -R4.reuse, RZ ;  /* 0x80000004ff077210 */ /* 0x080fe40007f3e0ff */
[----:B------:R-:W-:Y:S02]  /*0400*/  ISETP.GE.AND P0, PT, R5, RZ, PT ;  /* 0x000000ff0500720c */ /* 0x000fe40003f06270 */
[-C--:B------:R-:W-:Y:S02]  /*0410*/  IADD3.X R11, PT, PT, RZ, ~R5.reuse, RZ, P1, !PT ;  /* 0x80000005ff0b7210 */ /* 0x080fe40000ffe4ff */
[----:B------:R-:W-:Y:S02]  /*0420*/  SEL R6, R7, R4, !P0 ;  /* 0x0000000407067207 */ /* 0x000fe40004000000 */
[----:B------:R-:W-:Y:S02]  /*0430*/  SEL R7, R11, R5, !P0 ;  /* 0x000000050b077207 */ /* 0x000fe40004000000 */
[----:B------:R-:W-:-:S02]  /*0440*/  ISETP.GE.AND P3, PT, R3, RZ, PT ;  /* 0x000000ff0300720c */ /* 0x000fc40003f66270 */
[----:B------:R-:W0:Y:S08]  /*0450*/  I2F.U64.RP R11, R6 ;  /* 0x00000006000b7312 */ /* 0x000e300000309000 */
[----:B0-----:R-:W0:Y:S02]  /*0460*/  MUFU.RCP R11, R11 ;  /* 0x0000000b000b7308 */ /* 0x001e240000001000 */
[----:B0-----:R-:W-:-:S06]  /*0470*/  VIADD R14, R11, 0x1ffffffe ;  /* 0x1ffffffe0b0e7836 */ /* 0x001fcc0000000000 */
[----:B------:R-:W0:Y:S02]  /*0480*/  F2I.U64.TRUNC R14, R14 ;  /* 0x0000000e000e7311 */ /* 0x000e24000020d800 */
[----:B0-----:R-:W-:-:S04]  /*0490*/  IMAD.WIDE.U32 R16, R14, R6, RZ ;  /* 0x000000060e107225 */ /* 0x001fc800078e00ff */
[C---:B------:R-:W-:Y:S01]  /*04a0*/  IMAD R13, R14.reuse, R7, R17 ;  /* 0x000000070e0d7224 */ /* 0x040fe200078e0211 */
[----:B------:R-:W-:Y:S01]  /*04b0*/  IADD3 R19, P0, PT, RZ, -R16, RZ ;  /* 0x80000010ff137210 */ /* 0x000fe20007f1e0ff */
[----:B------:R-:W-:Y:S02]  /*04c0*/  IMAD.MOV.U32 R17, RZ, RZ, R14 ;  /* 0x000000ffff117224 */ /* 0x000fe400078e000e */
[----:B------:R-:W-:Y:S02]  /*04d0*/  IMAD R13, R15, R6, R13 ;  /* 0x000000060f0d7224 */ /* 0x000fe400078e020d */
[----:B------:R-:W-:-:S04]  /*04e0*/  IMAD.HI.U32 R16, R14, R19, RZ ;  /* 0x000000130e107227 */ /* 0x000fc800078e00ff */
[----:B------:R-:W-:-:S04]  /*04f0*/  IMAD.X R13, RZ, RZ, ~R13, P0 ;  /* 0x000000ffff0d7224 */ /* 0x000fc800000e0e0d */
[----:B------:R-:W-:-:S04]  /*0500*/  IMAD.WIDE.U32 R16, P0, R14, R13, R16 ;  /* 0x0000000d0e107225 */ /* 0x000fc80007800010 */
[C---:B------:R-:W-:Y:S02]  /*0510*/  IMAD R11, R15.reuse, R13, RZ ;  /* 0x0000000d0f0b7224 */ /* 0x040fe400078e02ff */
[----:B------:R-:W-:-:S04]  /*0520*/  IMAD.HI.U32 R16, P1, R15, R19, R16 ;  /* 0x000000130f107227 */ /* 0x000fc80007820010 */
[----:B------:R-:W-:Y:S01]  /*0530*/  IMAD.HI.U32 R13, R15, R13, RZ ;  /* 0x0000000d0f0d7227 */ /* 0x000fe200078e00ff */
[----:B------:R-:W-:-:S03]  /*0540*/  IADD3 R17, P2, PT, R11, R16, RZ ;  /* 0x000000100b117210 */ /* 0x000fc60007f5e0ff */
[----:B------:R-:W-:Y:S02]  /*0550*/  IMAD.X R13, R13, 0x1, R15, P0 ;  /* 0x000000010d0d7824 */ /* 0x000fe400000e060f */
[----:B------:R-:W-:-:S03]  /*0560*/  IMAD.WIDE.U32 R14, R17, R6, RZ ;  /* 0x00000006110e7225 */ /* 0x000fc600078e00ff */
[----:B------:R-:W-:Y:S01]  /*0570*/  IADD3.X R13, PT, PT, RZ, RZ, R13, P2, P1 ;  /* 0x000000ffff0d7210 */ /* 0x000fe200017e240d */
[----:B------:R-:W-:Y:S01]  /*0580*/  IMAD R11, R17, R7, R15 ;  /* 0x00000007110b7224 */ /* 0x000fe200078e020f */
[----:B------:R-:W-:-:S03]  /*0590*/  IADD3 R15, P0, PT, RZ, -R14, RZ ;  /* 0x8000000eff0f7210 */ /* 0x000fc60007f1e0ff */
[----:B------:R-:W-:Y:S02]  /*05a0*/  IMAD R11, R13, R6, R11 ;  /* 0x000000060d0b7224 */ /* 0x000fe400078e020b */
[----:B------:R-:W-:-:S04]  /*05b0*/  IMAD.HI.U32 R16, R17, R15, RZ ;  /* 0x0000000f11107227 */ /* 0x000fc800078e00ff */
[----:B------:R-:W-:Y:S01]  /*05c0*/  IMAD.X R14, RZ, RZ, ~R11, P0 ;  /* 0x000000ffff0e7224 */ /* 0x000fe200000e0e0b */
[----:B------:R-:W-:-:S03]  /*05d0*/  IADD3 R11, P4, PT, RZ, -R2, RZ ;  /* 0x80000002ff0b7210 */ /* 0x000fc60007f9e0ff */
[----:B------:R-:W-:Y:S01]  /*05e0*/  IMAD.WIDE.U32 R16, P0, R17, R14, R16 ;  /* 0x0000000e11107225 */ /* 0x000fe20007800010 */
[----:B------:R-:W-:-:S03]  /*05f0*/  SEL R11, R11, R2, !P3 ;  /* 0x000000020b0b7207 */ /* 0x000fc60005800000 */
[----:B------:R-:W-:-:S04]  /*0600*/  IMAD.HI.U32 R2, R13, R14, RZ ;  /* 0x0000000e0d027227 */ /* 0x000fc800078e00ff */
[----:B------:R-:W-:-:S04]  /*0610*/  IMAD.HI.U32 R16, P1, R13, R15, R16 ;  /* 0x0000000f0d107227 */ /* 0x000fc80007820010 */
[----:B------:R-:W-:Y:S02]  /*0620*/  IMAD R15, R13, R14, RZ ;  /* 0x0000000e0d0f7224 */ /* 0x000fe400078e02ff */
[----:B------:R-:W-:-:S03]  /*0630*/  IMAD.X R2, R2, 0x1, R13, P0 ;  /* 0x0000000102027824 */ /* 0x000fc600000e060d */
[----:B------:R-:W-:Y:S02]  /*0640*/  IADD3 R16, P2, PT, R15, R16, RZ ;  /* 0x000000100f107210 */ /* 0x000fe40007f5e0ff */
[----:B------:R-:W-:Y:S02]  /*0650*/  IADD3.X R15, PT, PT, RZ, ~R3, RZ, P4, !PT ;  /* 0x80000003ff0f7210 */ /* 0x000fe400027fe4ff */
[----:B------:R-:W-:Y:S01]  /*0660*/  IADD3.X R2, PT, PT, RZ, RZ, R2, P2, P1 ;  /* 0x000000ffff027210 */ /* 0x000fe200017e2402 */
[----:B------:R-:W-:Y:S01]  /*0670*/  IMAD.HI.U32 R14, R16, R11, RZ ;  /* 0x0000000b100e7227 */ /* 0x000fe200078e00ff */
[----:B------:R-:W-:-:S03]  /*0680*/  SEL R13, R15, R3, !P3 ;  /* 0x000000030f0d7207 */ /* 0x000fc60005800000 */
[----:B------:R-:W-:Y:S02]  /*0690*/  IMAD.MOV.U32 R15, RZ, RZ, RZ ;  /* 0x000000ffff0f7224 */ /* 0x000fe400078e00ff */
[-C--:B------:R-:W-:Y:S02]  /*06a0*/  IMAD R17, R2, R13.reuse, RZ ;  /* 0x0000000d02117224 */ /* 0x080fe400078e02ff */
[----:B------:R-:W-:-:S04]  /*06b0*/  IMAD.WIDE.U32 R14, R16, R13, R14 ;  /* 0x0000000d100e7225 */ /* 0x000fc800078e000e */
[----:B------:R-:W-:-:S04]  /*06c0*/  IMAD.HI.U32 R14, P0, R2, R11, R14 ;  /* 0x0000000b020e7227 */ /* 0x000fc8000780000e */
[----:B------:R-:W-:Y:S01]  /*06d0*/  IMAD.HI.U32 R2, R2, R13, RZ ;  /* 0x0000000d02027227 */ /* 0x000fe200078e00ff */
[----:B------:R-:W-:-:S03]  /*06e0*/  IADD3 R17, P1, PT, R17, R14, RZ ;  /* 0x0000000e11117210 */ /* 0x000fc60007f3e0ff */
[----:B------:R-:W-:Y:S02]  /*06f0*/  IMAD.X R2, RZ, RZ, R2, P0 ;  /* 0x000000ffff027224 */ /* 0x000fe400000e0602 */
[----:B------:R-:W-:-:S04]  /*0700*/  IMAD.WIDE.U32 R14, R17, R6, RZ ;  /* 0x00000006110e7225 */ /* 0x000fc800078e00ff */
[----:B------:R-:W-:Y:S02]  /*0710*/  IMAD.X R19, RZ, RZ, R2, P1 ;  /* 0x000000ffff137224 */ /* 0x000fe400008e0602 */
[----:B------:R-:W-:Y:S01]  /*0720*/  IMAD R2, R17, R7, R15 ;  /* 0x0000000711027224 */ /* 0x000fe200078e020f */
[----:B------:R-:W-:-:S03]  /*0730*/  IADD3 R15, P1, PT, -R14, R11, RZ ;  /* 0x0000000b0e0f7210 */ /* 0x000fc60007f3e1ff */
[-C--:B------:R-:W-:Y:S01]  /*0740*/  IMAD R2, R19, R6.reuse, R2 ;  /* 0x0000000613027224 */ /* 0x080fe200078e0202 */
[----:B------:R-:W-:-:S03]  /*0750*/  ISETP.GE.U32.AND P0, PT, R15, R6, PT ;  /* 0x000000060f00720c */ /* 0x000fc60003f06070 */
[----:B------:R-:W-:Y:S01]  /*0760*/  IMAD.X R21, R13, 0x1, ~R2, P1 ;  /* 0x000000010d157824 */ /* 0x000fe200008e0e02 */
[----:B------:R-:W-:Y:S02]  /*0770*/  IADD3 R2, P2, PT, R17, 0x1, RZ ;  /* 0x0000000111027810 */ /* 0x000fe40007f5e0ff */
[----:B------:R-:W-:Y:S02]  /*0780*/  IADD3 R11, P1, PT, R15, -R6, RZ ;  /* 0x800000060f0b7210 */ /* 0x000fe40007f3e0ff */
[CC--:B------:R-:W-:Y:S01]  /*0790*/  ISETP.GE.U32.AND.EX P0, PT, R21.reuse, R7.reuse, PT, P0 ;  /* 0x000000071500720c */ /* 0x0c0fe20003f06100 */
[----:B------:R-:W-:Y:S01]  /*07a0*/  IMAD.X R14, RZ, RZ, R19, P2 ;  /* 0x000000ffff0e7224 */ /* 0x000fe200010e0613 */
[----:B------:R-:W-:Y:S02]  /*07b0*/  IADD3.X R13, PT, PT, R21, ~R7, RZ, P1, !PT ;  /* 0x80000007150d7210 */ /* 0x000fe40000ffe4ff */
[----:B------:R-:W-:Y:S02]  /*07c0*/  SEL R11, R11, R15, P0 ;  /* 0x0000000f0b0b7207 */ /* 0x000fe40000000000 */
[----:B------:R-:W-:-:S02]  /*07d0*/  SEL R17, R2, R17, P0 ;  /* 0x0000001102117207 */ /* 0x000fc40000000000 */
[----:B------:R-:W-:Y:S02]  /*07e0*/  SEL R13, R13, R21, P0 ;  /* 0x000000150d0d7207 */ /* 0x000fe40000000000 */
[----:B------:R-:W-:Y:S02]  /*07f0*/  ISETP.GE.U32.AND P1, PT, R11, R6, PT ;  /* 0x000000060b00720c */ /* 0x000fe40003f26070 */
[----:B------:R-:W-:Y:S02]  /*0800*/  SEL R14, R14, R19, P0 ;  /* 0x000000130e0e7207 */ /* 0x000fe40000000000 */
[----:B------:R-:W-:Y:S02]  /*0810*/  IADD3 R6, P2, PT, R17, 0x1, RZ ;  /* 0x0000000111067810 */ /* 0x000fe40007f5e0ff */
[----:B------:R-:W-:Y:S01]  /*0820*/  ISETP.GE.U32.AND.EX P0, PT, R13, R7, PT, P1 ;  /* 0x000000070d00720c */ /* 0x000fe20003f06110 */
[----:B------:R-:W-:Y:S01]  /*0830*/  IMAD.MOV.U32 R13, RZ, RZ, 0x0 ;  /* 0x00000000ff0d7424 */ /* 0x000fe200078e00ff */
[----:B------:R-:W-:Y:S01]  /*0840*/  LOP3.LUT R2, R5, R3, RZ, 0x3c, !PT ;  /* 0x0000000305027212 */ /* 0x000fe200078e3cff */
[----:B------:R-:W-:Y:S01]  /*0850*/  IMAD.X R7, RZ, RZ, R14, P2 ;  /* 0x000000ffff077224 */ /* 0x000fe200010e060e */
[----:B------:R-:W-:-:S02]  /*0860*/  SEL R6, R6, R17, P0 ;  /* 0x0000001106067207 */ /* 0x000fc40000000000 */
[----:B------:R-:W-:Y:S02]  /*0870*/  ISETP.GE.AND P1, PT, R2, RZ, PT ;  /* 0x000000ff0200720c */ /* 0x000fe40003f26270 */
[----:B------:R-:W-:Y:S02]  /*0880*/  SEL R3, R7, R14, P0 ;  /* 0x0000000e07037207 */ /* 0x000fe40000000000 */
[-C--:B------:R-:W-:Y:S02]  /*0890*/  IADD3 R7, P2, PT, RZ, -R6.reuse, RZ ;  /* 0x80000006ff077210 */ /* 0x080fe40007f5e0ff */
[----:B------:R-:W-:Y:S02]  /*08a0*/  ISETP.NE.U32.AND P0, PT, R4, RZ, PT ;  /* 0x000000ff0400720c */ /* 0x000fe40003f05070 */
[----:B------:R-:W-:Y:S01]  /*08b0*/  SEL R2, R7, R6, !P1 ;  /* 0x0000000607027207 */ /* 0x000fe20004800000 */
[----:B------:R-:W-:Y:S01]  /*08c0*/  IMAD.X R4, RZ, RZ, ~R3, P2 ;  /* 0x000000ffff047224 */ /* 0x000fe200010e0e03 */
[----:B------:R-:W-:-:S04]  /*08d0*/  ISETP.NE.AND.EX P0, PT, R5, RZ, PT, P0 ;  /* 0x000000ff0500720c */ /* 0x000fc80003f05300 */
[----:B------:R-:W-:Y:S02]  /*08e0*/  SEL R3, R4, R3, !P1 ;  /* 0x0000000304037207 */ /* 0x000fe40004800000 */
[----:B------:R-:W-:Y:S02]  /*08f0*/  SEL R2, R2, 0xffffffff, P0 ;  /* 0xffffffff02027807 */ /* 0x000fe40000000000 */
[----:B------:R-:W-:Y:S01]  /*0900*/  SEL R3, R3, 0xffffffff, P0 ;  /* 0xffffffff03037807 */ /* 0x000fe20000000000 */
[----:B------:R-:W-:Y:S06]  /*0910*/  RET.REL.NODEC R12 `(bdiv_i64) ;  /* 0xfffffff40cb87950 */ /* 0x000fec0003c3ffff */
.L_x_20:
        /* <DEDUP_REMOVED lines=14> */
.L_x_55:


//--------------------- .text.bdiv_i32            --------------------------
	.section	.text.bdiv_i32,"ax",@progbits
	.align	128
        .global         bdiv_i32
        .type           bdiv_i32,@function
        .size           bdiv_i32,(.L_x_67 - bdiv_i32)
        .other          bdiv_i32,@"STO_CUDA_ENTRY STV_DEFAULT"
bdiv_i32:
.text.bdiv_i32:
        /* <DEDUP_REMOVED lines=18> */
.L_x_21:
[C---:B------:R-:W-:Y:S01]  /*0120*/  IMAD.SHL.U32 R4, R5.reuse, 0x4, RZ ;  /* 0x0000000405047824 */ /* 0x040fe200078e00ff */
[----:B------:R-:W-:-:S04]  /*0130*/  SHF.L.U64.HI R14, R5, 0x2, R0 ;  /* 0x00000002050e7819 */ /* 0x000fc80000010200 */
[----:B----4-:R-:W-:-:S04]  /*0140*/  IADD3 R10, P0, PT, R4, UR10, RZ ;  /* 0x0000000a040a7c10 */ /* 0x010fc8000ff1e0ff */
[----:B------:R-:W-:-:S05]  /*0150*/  IADD3.X R11, PT, PT, R14, UR11, RZ, P0, !PT ;  /* 0x0000000b0e0b7c10 */ /* 0x000fca00087fe4ff */
[----:B-1----:R-:W4:Y:S01]  /*0160*/  LDG.E R5, desc[UR6][R10.64] ;  /* 0x000000060a057981 */ /* 0x002f22000c1e1900 */
[----:B---3--:R-:W-:-:S04]  /*0170*/  IADD3 R8, P0, PT, R4, UR8, RZ ;  /* 0x0000000804087c10 */ /* 0x008fc8000ff1e0ff */
[----:B------:R-:W-:-:S05]  /*0180*/  IADD3.X R9, PT, PT, R14, UR9, RZ, P0, !PT ;  /* 0x000000090e097c10 */ /* 0x000fca00087fe4ff */
[----:B------:R1:W3:Y:S01]  /*0190*/  LDG.E R8, desc[UR6][R8.64] ;  /* 0x0000000608087981 */ /* 0x0002e2000c1e1900 */
[-C--:B----4-:R-:W-:Y:S02]  /*01a0*/  IABS R13, R5.reuse ;  /* 0x00000005000d7213 */ /* 0x090fe40000000000 */
[----:B------:R-:W-:Y:S02]  /*01b0*/  IABS R15, R5 ;  /* 0x00000005000f7213 */ /* 0x000fe40000000000 */
[----:B------:R-:W4:Y:S03]  /*01c0*/  I2F.RP R12, R13 ;  /* 0x0000000d000c7306 */ /* 0x000f260000209400 */
[----:B-1----:R-:W-:-:S05]  /*01d0*/  IMAD.MOV R9, RZ, RZ, -R15 ;  /* 0x000000ffff097224 */ /* 0x002fca00078e0a0f */
[----:B----4-:R-:W1:Y:S02]  /*01e0*/  MUFU.RCP R12, R12 ;  /* 0x0000000c000c7308 */ /* 0x010e640000001000 */
[----:B-1----:R-:W-:-:S06]  /*01f0*/  VIADD R6, R12, 0xffffffe ;  /* 0x0ffffffe0c067836 */ /* 0x002fcc0000000000 */
[----:B------:R1:W4:Y:S02]  /*0200*/  F2I.FTZ.U32.TRUNC.NTZ R7, R6 ;  /* 0x0000000600077305 */ /* 0x000324000021f000 */
[----:B-1----:R-:W-:Y:S02]  /*0210*/  IMAD.MOV.U32 R6, RZ, RZ, RZ ;  /* 0x000000ffff067224 */ /* 0x002fe400078e00ff */
[----:B----4-:R-:W-:-:S04]  /*0220*/  IMAD.MOV R10, RZ, RZ, -R7 ;  /* 0x000000ffff0a7224 */ /* 0x010fc800078e0a07 */
[----:B------:R-:W-:Y:S01]  /*0230*/  IMAD R11, R10, R13, RZ ;  /* 0x0000000d0a0b7224 */ /* 0x000fe200078e02ff */
[----:B---3--:R-:W-:Y:S02]  /*0240*/  IABS R10, R8 ;  /* 0x00000008000a7213 */ /* 0x008fe40000000000 */
[----:B------:R-:W-:Y:S01]  /*0250*/  LOP3.LUT R8, R8, R5, RZ, 0x3c, !PT ;  /* 0x0000000508087212 */ /* 0x000fe200078e3cff */
[----:B------:R-:W-:-:S03]  /*0260*/  IMAD.HI.U32 R7, R7, R11, R6 ;  /* 0x0000000b07077227 */ /* 0x000fc600078e0006 */
[----:B------:R-:W-:-:S03]  /*0270*/  ISETP.GE.AND P1, PT, R8, RZ, PT ;  /* 0x000000ff0800720c */ /* 0x000fc60003f26270 */
[----:B------:R-:W-:-:S04]  /*0280*/  IMAD.HI.U32 R7, R7, R10, RZ ;  /* 0x0000000a07077227 */ /* 0x000fc800078e00ff */
[----:B------:R-:W-:-:S05]  /*0290*/  IMAD R6, R7, R9, R10 ;  /* 0x0000000907067224 */ /* 0x000fca00078e020a */
[----:B------:R-:W-:-:S13]  /*02a0*/  ISETP.GT.U32.AND P2, PT, R13, R6, PT ;  /* 0x000000060d00720c */ /* 0x000fda0003f44070 */
[----:B------:R-:W-:Y:S02]  /*02b0*/  @!P2 IMAD.IADD R6, R6, 0x1, -R13 ;  /* 0x000000010606a824 */ /* 0x000fe400078e0a0d */
[----:B------:R-:W-:Y:S01]  /*02c0*/  @!P2 VIADD R7, R7, 0x1 ;  /* 0x000000010707a836 */ /* 0x000fe20000000000 */
[----:B------:R-:W-:Y:S02]  /*02d0*/  ISETP.NE.AND P2, PT, R5, RZ, PT ;  /* 0x000000ff0500720c */ /* 0x000fe40003f45270 */
[----:B------:R-:W-:-:S13]  /*02e0*/  ISETP.GE.U32.AND P0, PT, R6, R13, PT ;  /* 0x0000000d0600720c */ /* 0x000fda0003f06070 */
[----:B------:R-:W-:Y:S01]  /*02f0*/  @P0 VIADD R7, R7, 0x1 ;  /* 0x0000000107070836 */ /* 0x000fe20000000000 */
[----:B0-----:R-:W-:-:S03]  /*0300*/  IADD3 R6, P0, PT, R4, UR12, RZ ;  /* 0x0000000c04067c10 */ /* 0x001fc6000ff1e0ff */
[----:B------:R-:W-:Y:S01]  /*0310*/  IMAD.MOV.U32 R9, RZ, RZ, R7 ;  /* 0x000000ffff097224 */ /* 0x000fe200078e0007 */
[----:B------:R-:W-:-:S03]  /*0320*/  IADD3.X R7, PT, PT, R14, UR13, RZ, P0, !PT ;  /* 0x0000000d0e077c10 */ /* 0x000fc600087fe4ff */
[----:B------:R-:W-:Y:S01]  /*0330*/  @!P1 IMAD.MOV R9, RZ, RZ, -R9 ;  /* 0x000000ffff099224 */ /* 0x000fe200078e0a09 */
[----:B------:R-:W-:Y:S01]  /*0340*/  @!P2 LOP3.LUT R9, RZ, R5, RZ, 0x33, !PT ;  /* 0x00000005ff09a212 */ /* 0x000fe200078e33ff */
[----:B------:R-:W-:-:S04]  /*0350*/  IMAD.IADD R5, R3, 0x1, R2 ;  /* 0x0000000103057824 */ /* 0x000fc800078e0202 */
[----:B------:R0:W-:Y:S01]  /*0360*/  STG.E desc[UR6][R6.64], R9 ;  /* 0x0000000906007986 */ /* 0x0001e2000c101906 */
[----:B--2---:R-:W-:Y:S01]  /*0370*/  ISETP.GE.U32.AND P0, PT, R5, UR14, PT ;  /* 0x0000000e05007c0c */ /* 0x004fe2000bf06070 */
[----:B------:R-:W-:-:S03]  /*0380*/  IMAD.MOV.U32 R2, RZ, RZ, R5 ;  /* 0x000000ffff027224 */ /* 0x000fc600078e0005 */
[----:B------:R-:W-:-:S13]  /*0390*/  ISETP.GE.U32.AND.EX P0, PT, RZ, UR15, PT, P0 ;  /* 0x0000000fff007c0c */ /* 0x000fda000bf06100 */
[----:B0-----:R-:W-:Y:S05]  /*03a0*/  @!P0 BRA `(.L_x_21) ;  /* 0xfffffffc005c8947 */ /* 0x001fea000383ffff */
[----:B------:R-:W-:Y:S05]  /*03b0*/  EXIT ;  /* 0x000000000000794d */ /* 0x000fea0003800000 */
.L_x_22:
        /* <DEDUP_REMOVED lines=12> */
.L_x_67:


//--------------------- .text.bdiv_f64            --------------------------
	.section	.text.bdiv_f64,"ax",@progbits
	.align	128
        .global         bdiv_f64
        .type           bdiv_f64,@function
        .size           bdiv_f64,(.L_x_56 - bdiv_f64)
        .other          bdiv_f64,@"STO_CUDA_ENTRY STV_DEFAULT"
bdiv_f64:
.text.bdiv_f64:
        /* <DEDUP_REMOVED lines=18> */
.L_x_25:
[C---:B------:R-:W-:Y:S01]  /*0120*/  IMAD.SHL.U32 R12, R5.reuse, 0x8, RZ ;  /* 0x00000008050c7824 */ /* 0x040fe200078e00ff */
[----:B------:R-:W-:-:S04]  /*0130*/  SHF.L.U64.HI R21, R5, 0x3, R10 ;  /* 0x0000000305157819 */ /* 0x000fc8000001020a */
[----:B----4-:R-:W-:-:S04]  /*0140*/  IADD3 R4, P0, PT, R12, UR10, RZ ;  /* 0x0000000a0c047c10 */ /* 0x010fc8000ff1e0ff */
[----:B------:R-:W-:-:S06]  /*0150*/  IADD3.X R5, PT, PT, R21, UR11, RZ, P0, !PT ;  /* 0x0000000b15057c10 */ /* 0x000fcc00087fe4ff */
[----:B-1----:R-:W4:Y:S01]  /*0160*/  LDG.E.64 R4, desc[UR6][R4.64] ;  /* 0x0000000604047981 */ /* 0x002f22000c1e1b00 */
[----:B---3--:R-:W-:-:S04]  /*0170*/  IADD3 R8, P0, PT, R12, UR8, RZ ;  /* 0x000000080c087c10 */ /* 0x008fc8000ff1e0ff */
[----:B------:R-:W-:-:S06]  /*0180*/  IADD3.X R9, PT, PT, R21, UR9, RZ, P0, !PT ;  /* 0x0000000915097c10 */ /* 0x000fcc00087fe4ff */
[----:B------:R-:W3:Y:S01]  /*0190*/  LDG.E.64 R8, desc[UR6][R8.64] ;  /* 0x0000000608087981 */ /* 0x000ee2000c1e1b00 */
[----:B------:R-:W-:Y:S01]  /*01a0*/  IMAD.MOV.U32 R2, RZ, RZ, 0x1 ;  /* 0x00000001ff027424 */ /* 0x000fe200078e00ff */
[----:B------:R-:W-:Y:S01]  /*01b0*/  BSSY.RECONVERGENT B0, `(.L_x_23) ;  /* 0x0000010000007945 */ /* 0x000fe20003800200 */
[----:B----4-:R-:W1:Y:S01]  /*01c0*/  MUFU.RCP64H R3, R5 ;  /* 0x0000000500037308 */ /* 0x010e620000001800 */
[----:B---3--:R-:W-:-:S03]  /*01d0*/  FSETP.GEU.AND P1, PT, |R9|, 6.5827683646048100446e-37, PT ;  /* 0x036000000900780b */ /* 0x008fc60003f2e200 */
[----:B-1----:R-:W-:-:S08]  /*01e0*/  DFMA R6, -R4, R2, 1 ;  /* 0x3ff000000406742b */ /* 0x002fd00000000102 */
[----:B------:R-:W-:-:S08]  /*01f0*/  DFMA R6, R6, R6, R6 ;  /* 0x000000060606722b */ /* 0x000fd00000000006 */
[----:B------:R-:W-:-:S08]  /*0200*/  DFMA R6, R2, R6, R2 ;  /* 0x000000060206722b */ /* 0x000fd00000000002 */
[----:B------:R-:W-:-:S08]  /*0210*/  DFMA R2, -R4, R6, 1 ;  /* 0x3ff000000402742b */ /* 0x000fd00000000106 */
[----:B------:R-:W-:-:S08]  /*0220*/  DFMA R2, R6, R2, R6 ;  /* 0x000000020602722b */ /* 0x000fd00000000006 */
[----:B------:R-:W-:-:S08]  /*0230*/  DMUL R6, R8, R2 ;  /* 0x0000000208067228 */ /* 0x000fd00000000000 */
[----:B------:R-:W-:-:S08]  /*0240*/  DFMA R14, -R4, R6, R8 ;  /* 0x00000006040e722b */ /* 0x000fd00000000108 */
[----:B------:R-:W-:-:S10]  /*0250*/  DFMA R2, R2, R14, R6 ;  /* 0x0000000e0202722b */ /* 0x000fd40000000006 */
[----:B------:R-:W-:-:S05]  /*0260*/  FFMA R6, RZ, R5, R3 ;  /* 0x00000005ff067223 */ /* 0x000fca0000000003 */
[----:B------:R-:W-:-:S13]  /*0270*/  FSETP.GT.AND P0, PT, |R6|, 1.469367938527859385e-39, PT ;  /* 0x001000000600780b */ /* 0x000fda0003f04200 */
[----:B------:R-:W-:Y:S05]  /*0280*/  @P0 BRA P1, `(.L_x_24) ;  /* 0x0000000000080947 */ /* 0x000fea0000800000 */
[----:B------:R-:W-:-:S07]  /*0290*/  MOV R22, 0x2b0 ;  /* 0x000002b000167802 */ /* 0x000fce0000000f00 */
[----:B0-2---:R-:W-:Y:S05]  /*02a0*/  CALL.REL.NOINC `($__internal_1_$__cuda_sm20_div_rn_f64_full) ;  /* 0x0000000000287944 */ /* 0x005fea0003c00000 */
.L_x_24:
[----:B0-2---:R-:W-:Y:S05]  /*02b0*/  BSYNC.RECONVERGENT B0 ;  /* 0x0000000000007941 */ /* 0x005fea0003800200 */
.L_x_23:
        /* <DEDUP_REMOVED lines=9> */
        .weak           $__internal_1_$__cuda_sm20_div_rn_f64_full
        .type           $__internal_1_$__cuda_sm20_div_rn_f64_full,@function
        .size           $__internal_1_$__cuda_sm20_div_rn_f64_full,(.L_x_56 - $__internal_1_$__cuda_sm20_div_rn_f64_full)
$__internal_1_$__cuda_sm20_div_rn_f64_full:
[C---:B------:R-:W-:Y:S01]  /*0350*/  FSETP.GEU.AND P0, PT, |R5|.reuse, 1.469367938527859385e-39, PT ;  /* 0x001000000500780b */ /* 0x040fe20003f0e200 */
[----:B------:R-:W-:Y:S01]  /*0360*/  IMAD.MOV.U32 R3, RZ, RZ, R9 ;  /* 0x000000ffff037224 */ /* 0x000fe200078e0009 */
[C---:B------:R-:W-:Y:S01]  /*0370*/  LOP3.LUT R6, R5.reuse, 0x800fffff, RZ, 0xc0, !PT ;  /* 0x800fffff05067812 */ /* 0x040fe200078ec0ff */
[----:B------:R-:W-:Y:S01]  /*0380*/  IMAD.MOV.U32 R14, RZ, RZ, 0x1 ;  /* 0x00000001ff0e7424 */ /* 0x000fe200078e00ff */
[----:B------:R-:W-:Y:S01]  /*0390*/  LOP3.LUT R23, R5, 0x7ff00000, RZ, 0xc0, !PT ;  /* 0x7ff0000005177812 */ /* 0x000fe200078ec0ff */
[----:B------:R-:W-:Y:S01]  /*03a0*/  IMAD.MOV.U32 R2, RZ, RZ, R8 ;  /* 0x000000ffff027224 */ /* 0x000fe200078e0008 */
[----:B------:R-:W-:Y:S01]  /*03b0*/  LOP3.LUT R7, R6, 0x3ff00000, RZ, 0xfc, !PT ;  /* 0x3ff0000006077812 */ /* 0x000fe200078efcff */
[----:B------:R-:W-:Y:S01]  /*03c0*/  IMAD.MOV.U32 R6, RZ, RZ, R4 ;  /* 0x000000ffff067224 */ /* 0x000fe200078e0004 */
[C---:B------:R-:W-:Y:S01]  /*03d0*/  FSETP.GEU.AND P2, PT, |R3|.reuse, 1.469367938527859385e-39, PT ;  /* 0x001000000300780b */ /* 0x040fe20003f4e200 */
[----:B------:R-:W-:Y:S01]  /*03e0*/  BSSY.RECONVERGENT B1, `(.L_x_26) ;  /* 0x0000050000017945 */ /* 0x000fe20003800200 */
[----:B------:R-:W-:-:S03]  /*03f0*/  LOP3.LUT R20, R3, 0x7ff00000, RZ, 0xc0, !PT ;  /* 0x7ff0000003147812 */ /* 0x000fc600078ec0ff */
[----:B------:R-:W-:Y:S01]  /*0400*/  @!P0 DMUL R6, R4, 8.98846567431157953865e+307 ;  /* 0x7fe0000004068828 */ /* 0x000fe20000000000 */
[----:B------:R-:W-:Y:S01]  /*0410*/  ISETP.GE.U32.AND P1, PT, R20, R23, PT ;  /* 0x000000171400720c */ /* 0x000fe20003f26070 */
[----:B------:R-:W-:-:S04]  /*0420*/  IMAD.MOV.U32 R24, RZ, RZ, R20 ;  /* 0x000000ffff187224 */ /* 0x000fc800078e0014 */
[----:B------:R-:W0:Y:S02]  /*0430*/  MUFU.RCP64H R15, R7 ;  /* 0x00000007000f7308 */ /* 0x000e240000001800 */
[----:B------:R-:W-:Y:S02]  /*0440*/  @!P2 LOP3.LUT R13, R5, 0x7ff00000, RZ, 0xc0, !PT ;  /* 0x7ff00000050da812 */ /* 0x000fe400078ec0ff */
[----:B------:R-:W-:Y:S02]  /*0450*/  @!P0 LOP3.LUT R23, R7, 0x7ff00000, RZ, 0xc0, !PT ;  /* 0x7ff0000007178812 */ /* 0x000fe400078ec0ff */
[----:B------:R-:W-:Y:S01]  /*0460*/  @!P2 ISETP.GE.U32.AND P3, PT, R20, R13, PT ;  /* 0x0000000d1400a20c */ /* 0x000fe20003f66070 */
[----:B------:R-:W-:-:S05]  /*0470*/  IMAD.MOV.U32 R13, RZ, RZ, 0x1ca00000 ;  /* 0x1ca00000ff0d7424 */ /* 0x000fca00078e00ff */
[----:B------:R-:W-:-:S04]  /*0480*/  @!P2 SEL R17, R13, 0x63400000, !P3 ;  /* 0x634000000d11a807 */ /* 0x000fc80005800000 */
[----:B------:R-:W-:Y:S01]  /*0490*/  @!P2 LOP3.LUT R18, R17, 0x80000000, R3, 0xf8, !PT ;  /* 0x800000001112a812 */ /* 0x000fe200078ef803 */
[----:B0-----:R-:W-:-:S03]  /*04a0*/  DFMA R8, R14, -R6, 1 ;  /* 0x3ff000000e08742b */ /* 0x001fc60000000806 */
[----:B------:R-:W-:Y:S01]  /*04b0*/  @!P2 LOP3.LUT R19, R18, 0x100000, RZ, 0xfc, !PT ;  /* 0x001000001213a812 */ /* 0x000fe200078efcff */
[----:B------:R-:W-:-:S04]  /*04c0*/  @!P2 IMAD.MOV.U32 R18, RZ, RZ, RZ ;  /* 0x000000ffff12a224 */ /* 0x000fc800078e00ff */
[----:B------:R-:W-:-:S08]  /*04d0*/  DFMA R8, R8, R8, R8 ;  /* 0x000000080808722b */ /* 0x000fd00000000008 */
[----:B------:R-:W-:Y:S01]  /*04e0*/  DFMA R14, R14, R8, R14 ;  /* 0x000000080e0e722b */ /* 0x000fe2000000000e */
[----:B------:R-:W-:Y:S01]  /*04f0*/  SEL R9, R13, 0x63400000, !P1 ;  /* 0x634000000d097807 */ /* 0x000fe20004800000 */
[----:B------:R-:W-:-:S03]  /*0500*/  IMAD.MOV.U32 R8, RZ, RZ, R2 ;  /* 0x000000ffff087224 */ /* 0x000fc600078e0002 */
[----:B------:R-:W-:-:S03]  /*0510*/  LOP3.LUT R9, R9, 0x800fffff, R3, 0xf8, !PT ;  /* 0x800fffff09097812 */ /* 0x000fc600078ef803 */
[----:B------:R-:W-:-:S03]  /*0520*/  DFMA R16, R14, -R6, 1 ;  /* 0x3ff000000e10742b */ /* 0x000fc60000000806 */
[----:B------:R-:W-:-:S05]  /*0530*/  @!P2 DFMA R8, R8, 2, -R18 ;  /* 0x400000000808a82b */ /* 0x000fca0000000812 */
[----:B------:R-:W-:-:S05]  /*0540*/  DFMA R16, R14, R16, R14 ;  /* 0x000000100e10722b */ /* 0x000fca000000000e */
[----:B------:R-:W-:-:S03]  /*0550*/  @!P2 LOP3.LUT R24, R9, 0x7ff00000, RZ, 0xc0, !PT ;  /* 0x7ff000000918a812 */ /* 0x000fc600078ec0ff */
[----:B------:R-:W-:Y:S02]  /*0560*/  DMUL R14, R16, R8 ;  /* 0x00000008100e7228 */ /* 0x000fe40000000000 */
[----:B------:R-:W-:-:S05]  /*0570*/  VIADD R25, R24, 0xffffffff ;  /* 0xffffffff18197836 */ /* 0x000fca0000000000 */
[----:B------:R-:W-:Y:S01]  /*0580*/  ISETP.GT.U32.AND P0, PT, R25, 0x7feffffe, PT ;  /* 0x7feffffe1900780c */ /* 0x000fe20003f04070 */
[----:B------:R-:W-:Y:S01]  /*0590*/  VIADD R25, R23, 0xffffffff ;  /* 0xffffffff17197836 */ /* 0x000fe20000000000 */
[----:B------:R-:W-:-:S04]  /*05a0*/  DFMA R18, R14, -R6, R8 ;  /* 0x800000060e12722b */ /* 0x000fc80000000008 */
[----:B------:R-:W-:-:S04]  /*05b0*/  ISETP.GT.U32.OR P0, PT, R25, 0x7feffffe, P0 ;  /* 0x7feffffe1900780c */ /* 0x000fc80000704470 */
[----:B------:R-:W-:-:S09]  /*05c0*/  DFMA R18, R16, R18, R14 ;  /* 0x000000121012722b */ /* 0x000fd2000000000e */
[----:B------:R-:W-:Y:S05]  /*05d0*/  @P0 BRA `(.L_x_27) ;  /* 0x00000000006c0947 */ /* 0x000fea0003800000 */
[----:B------:R-:W-:-:S04]  /*05e0*/  LOP3.LUT R3, R5, 0x7ff00000, RZ, 0xc0, !PT ;  /* 0x7ff0000005037812 */ /* 0x000fc800078ec0ff */
[CC--:B------:R-:W-:Y:S02]  /*05f0*/  VIADDMNMX R2, R20.reuse, -R3.reuse, 0xb9600000, !PT ;  /* 0xb960000014027446 */ /* 0x0c0fe40007800903 */
[----:B------:R-:W-:Y:S02]  /*0600*/  ISETP.GE.U32.AND P0, PT, R20, R3, PT ;  /* 0x000000031400720c */ /* 0x000fe40003f06070 */
[----:B------:R-:W-:Y:S02]  /*0610*/  VIMNMX R2, PT, PT, R2, 0x46a00000, PT ;  /* 0x46a0000002027848 */ /* 0x000fe40003fe0100 */
[----:B------:R-:W-:-:S05]  /*0620*/  SEL R13, R13, 0x63400000, !P0 ;  /* 0x634000000d0d7807 */ /* 0x000fca0004000000 */
[----:B------:R-:W-:Y:S02]  /*0630*/  IMAD.IADD R13, R2, 0x1, -R13 ;  /* 0x00000001020d7824 */ /* 0x000fe400078e0a0d */
[----:B------:R-:W-:Y:S02]  /*0640*/  IMAD.MOV.U32 R2, RZ, RZ, RZ ;  /* 0x000000ffff027224 */ /* 0x000fe400078e00ff */
[----:B------:R-:W-:-:S06]  /*0650*/  VIADD R3, R13, 0x7fe00000 ;  /* 0x7fe000000d037836 */ /* 0x000fcc0000000000 */
[----:B------:R-:W-:-:S10]  /*0660*/  DMUL R14, R18, R2 ;  /* 0x00000002120e7228 */ /* 0x000fd40000000000 */
[----:B------:R-:W-:-:S13]  /*0670*/  FSETP.GTU.AND P0, PT, |R15|, 1.469367938527859385e-39, PT ;  /* 0x001000000f00780b */ /* 0x000fda0003f0c200 */
[----:B------:R-:W-:Y:S05]  /*0680*/  @P0 BRA `(.L_x_28) ;  /* 0x0000000000940947 */ /* 0x000fea0003800000 */
[----:B------:R-:W-:Y:S01]  /*0690*/  DFMA R6, R18, -R6, R8 ;  /* 0x800000061206722b */ /* 0x000fe20000000008 */
[----:B------:R-:W-:-:S09]  /*06a0*/  IMAD.MOV.U32 R2, RZ, RZ, RZ ;  /* 0x000000ffff027224 */ /* 0x000fd200078e00ff */
[C---:B------:R-:W-:Y:S02]  /*06b0*/  FSETP.NEU.AND P0, PT, R7.reuse, RZ, PT ;  /* 0x000000ff0700720b */ /* 0x040fe40003f0d000 */
[----:B------:R-:W-:-:S04]  /*06c0*/  LOP3.LUT R9, R7, 0x80000000, R5, 0x48, !PT ;  /* 0x8000000007097812 */ /* 0x000fc800078e4805 */
[----:B------:R-:W-:-:S07]  /*06d0*/  LOP3.LUT R3, R9, R3, RZ, 0xfc, !PT ;  /* 0x0000000309037212 */ /* 0x000fce00078efcff */
[----:B------:R-:W-:Y:S05]  /*06e0*/  @!P0 BRA `(.L_x_28) ;  /* 0x00000000007c8947 */ /* 0x000fea0003800000 */
[----:B------:R-:W-:Y:S01]  /*06f0*/  IMAD.MOV R5, RZ, RZ, -R13 ;  /* 0x000000ffff057224 */ /* 0x000fe200078e0a0d */
[----:B------:R-:W-:Y:S01]  /*0700*/  DMUL.RP R2, R18, R2 ;  /* 0x0000000212027228 */ /* 0x000fe20000008000 */
[----:B------:R-:W-:Y:S01]  /*0710*/  IMAD.MOV.U32 R4, RZ, RZ, RZ ;  /* 0x000000ffff047224 */ /* 0x000fe200078e00ff */
[----:B------:R-:W-:-:S05]  /*0720*/  IADD3 R13, PT, PT, -R13, -0x43300000, RZ ;  /* 0xbcd000000d0d7810 */ /* 0x000fca0007ffe1ff */
[----:B------:R-:W-:-:S03]  /*0730*/  DFMA R4, R14, -R4, R18 ;  /* 0x800000040e04722b */ /* 0x000fc60000000012 */
[----:B------:R-:W-:-:S07]  /*0740*/  LOP3.LUT R9, R3, R9, RZ, 0x3c, !PT ;  /* 0x0000000903097212 */ /* 0x000fce00078e3cff */
[----:B------:R-:W-:-:S04]  /*0750*/  FSETP.NEU.AND P0, PT, |R5|, R13, PT ;  /* 0x0000000d0500720b */ /* 0x000fc80003f0d200 */
[----:B------:R-:W-:Y:S02]  /*0760*/  FSEL R14, R2, R14, !P0 ;  /* 0x0000000e020e7208 */ /* 0x000fe40004000000 */
[----:B------:R-:W-:Y:S01]  /*0770*/  FSEL R15, R9, R15, !P0 ;  /* 0x0000000f090f7208 */ /* 0x000fe20004000000 */
[----:B------:R-:W-:Y:S06]  /*0780*/  BRA `(.L_x_28) ;  /* 0x0000000000547947 */ /* 0x000fec0003800000 */
.L_x_27:
[----:B------:R-:W-:-:S14]  /*0790*/  DSETP.NAN.AND P0, PT, R2, R2, PT ;  /* 0x000000020200722a */ /* 0x000fdc0003f08000 */
[----:B------:R-:W-:Y:S05]  /*07a0*/  @P0 BRA `(.L_x_29) ;  /* 0x0000000000440947 */ /* 0x000fea0003800000 */
[----:B------:R-:W-:-:S14]  /*07b0*/  DSETP.NAN.AND P0, PT, R4, R4, PT ;  /* 0x000000040400722a */ /* 0x000fdc0003f08000 */
[----:B------:R-:W-:Y:S05]  /*07c0*/  @P0 BRA `(.L_x_30) ;  /* 0x0000000000300947 */ /* 0x000fea0003800000 */
[----:B------:R-:W-:Y:S01]  /*07d0*/  ISETP.NE.AND P0, PT, R24, R23, PT ;  /* 0x000000171800720c */ /* 0x000fe20003f05270 */
[----:B------:R-:W-:Y:S02]  /*07e0*/  IMAD.MOV.U32 R14, RZ, RZ, 0x0 ;  /* 0x00000000ff0e7424 */ /* 0x000fe400078e00ff */
[----:B------:R-:W-:-:S10]  /*07f0*/  IMAD.MOV.U32 R15, RZ, RZ, -0x80000 ;  /* 0xfff80000ff0f7424 */ /* 0x000fd400078e00ff */
[----:B------:R-:W-:Y:S05]  /*0800*/  @!P0 BRA `(.L_x_28) ;  /* 0x0000000000348947 */ /* 0x000fea0003800000 */
[----:B------:R-:W-:Y:S02]  /*0810*/  ISETP.NE.AND P0, PT, R24, 0x7ff00000, PT ;  /* 0x7ff000001800780c */ /* 0x000fe40003f05270 */
[----:B------:R-:W-:Y:S02]  /*0820*/  LOP3.LUT R15, R3, 0x80000000, R5, 0x48, !PT ;  /* 0x80000000030f7812 */ /* 0x000fe400078e4805 */
[----:B------:R-:W-:-:S13]  /*0830*/  ISETP.EQ.OR P0, PT, R23, RZ, !P0 ;  /* 0x000000ff1700720c */ /* 0x000fda0004702670 */
[----:B------:R-:W-:Y:S01]  /*0840*/  @P0 LOP3.LUT R2, R15, 0x7ff00000, RZ, 0xfc, !PT ;  /* 0x7ff000000f020812 */ /* 0x000fe200078efcff */
[----:B------:R-:W-:Y:S02]  /*0850*/  @!P0 IMAD.MOV.U32 R14, RZ, RZ, RZ ;  /* 0x000000ffff0e8224 */ /* 0x000fe400078e00ff */
[----:B------:R-:W-:Y:S02]  /*0860*/  @P0 IMAD.MOV.U32 R14, RZ, RZ, RZ ;  /* 0x000000ffff0e0224 */ /* 0x000fe400078e00ff */
[----:B------:R-:W-:Y:S01]  /*0870*/  @P0 IMAD.MOV.U32 R15, RZ, RZ, R2 ;  /* 0x000000ffff0f0224 */ /* 0x000fe200078e0002 */
[----:B------:R-:W-:Y:S06]  /*0880*/  BRA `(.L_x_28) ;  /* 0x0000000000147947 */ /* 0x000fec0003800000 */
.L_x_30:
[----:B------:R-:W-:Y:S01]  /*0890*/  LOP3.LUT R15, R5, 0x80000, RZ, 0xfc, !PT ;  /* 0x00080000050f7812 */ /* 0x000fe200078efcff */
[----:B------:R-:W-:Y:S01]  /*08a0*/  IMAD.MOV.U32 R14, RZ, RZ, R4 ;  /* 0x000000ffff0e7224 */ /* 0x000fe200078e0004 */
[----:B------:R-:W-:Y:S06]  /*08b0*/  BRA `(.L_x_28) ;  /* 0x0000000000087947 */ /* 0x000fec0003800000 */
.L_x_29:
[----:B------:R-:W-:Y:S01]  /*08c0*/  LOP3.LUT R15, R3, 0x80000, RZ, 0xfc, !PT ;  /* 0x00080000030f7812 */ /* 0x000fe200078efcff */
[----:B------:R-:W-:-:S07]  /*08d0*/  IMAD.MOV.U32 R14, RZ, RZ, R2 ;  /* 0x000000ffff0e7224 */ /* 0x000fce00078e0002 */
.L_x_28:
[----:B------:R-:W-:Y:S05]  /*08e0*/  BSYNC.RECONVERGENT B1 ;  /* 0x0000000000017941 */ /* 0x000fea0003800200 */
.L_x_26:
[----:B------:R-:W-:Y:S02]  /*08f0*/  IMAD.MOV.U32 R23, RZ, RZ, 0x0 ;  /* 0x00000000ff177424 */ /* 0x000fe400078e00ff */
[----:B------:R-:W-:Y:S02]  /*0900*/  IMAD.MOV.U32 R2, RZ, RZ, R14 ;  /* 0x000000ffff027224 */ /* 0x000fe400078e000e */
[----:B------:R-:W-:Y:S01]  /*0910*/  IMAD.MOV.U32 R3, RZ, RZ, R15 ;  /* 0x000000ffff037224 */ /* 0x000fe200078e000f */
[----:B------:R-:W-:Y:S06]  /*0920*/  RET.REL.NODEC R22 `(bdiv_f64) ;  /* 0xfffffff416b47950 */ /* 0x000fec0003c3ffff */
.L_x_31:
        /* <DEDUP_REMOVED lines=13> */
.L_x_56:


//--------------------- .text.bdiv_f32            --------------------------
	.section	.text.bdiv_f32,"ax",@progbits
	.align	128
        .global         bdiv_f32
        .type           bdiv_f32,@function
        .size           bdiv_f32,(.L_x_57 - bdiv_f32)
        .other          bdiv_f32,@"STO_CUDA_ENTRY STV_DEFAULT"
bdiv_f32:
.text.bdiv_f32:
        /* <DEDUP_REMOVED lines=18> */
.L_x_34:
[C---:B------:R-:W-:Y:S01]  /*0120*/  IMAD.SHL.U32 R6, R9.reuse, 0x4, RZ ;  /* 0x0000000409067824 */ /* 0x040fe200078e00ff */
[----:B------:R-:W-:-:S04]  /*0130*/  SHF.L.U64.HI R13, R9, 0x2, R4 ;  /* 0x00000002090d7819 */ /* 0x000fc80000010204 */
[----:B----4-:R-:W-:-:S04]  /*0140*/  IADD3 R10, P0, PT, R6, UR10, RZ ;  /* 0x0000000a060a7c10 */ /* 0x010fc8000ff1e0ff */
[----:B------:R-:W-:-:S06]  /*0150*/  IADD3.X R11, PT, PT, R13, UR11, RZ, P0, !PT ;  /* 0x0000000b0d0b7c10 */ /* 0x000fcc00087fe4ff */
[----:B-1----:R-:W4:Y:S01]  /*0160*/  LDG.E R11, desc[UR6][R10.64] ;  /* 0x000000060a0b7981 */ /* 0x002f22000c1e1900 */
[----:B---3--:R-:W-:-:S04]  /*0170*/  IADD3 R8, P0, PT, R6, UR8, RZ ;  /* 0x0000000806087c10 */ /* 0x008fc8000ff1e0ff */
[----:B------:R-:W-:-:S05]  /*0180*/  IADD3.X R9, PT, PT, R13, UR9, RZ, P0, !PT ;  /* 0x000000090d097c10 */ /* 0x000fca00087fe4ff */
[----:B------:R-:W3:Y:S01]  /*0190*/  LDG.E R0, desc[UR6][R8.64] ;  /* 0x0000000608007981 */ /* 0x000ee2000c1e1900 */
[----:B------:R-:W-:Y:S01]  /*01a0*/  BSSY.RECONVERGENT B0, `(.L_x_32) ;  /* 0x000000c000007945 */ /* 0x000fe20003800200 */
[----:B----4-:R-:W1:Y:S08]  /*01b0*/  MUFU.RCP R3, R11 ;  /* 0x0000000b00037308 */ /* 0x010e700000001000 */
[----:B---3--:R-:W3:Y:S01]  /*01c0*/  FCHK P0, R0, R11 ;  /* 0x0000000b00007302 */ /* 0x008ee20000000000 */
[----:B-1----:R-:W-:-:S04]  /*01d0*/  FFMA R12, -R11, R3, 1 ;  /* 0x3f8000000b0c7423 */ /* 0x002fc80000000103 */
[----:B------:R-:W-:-:S04]  /*01e0*/  FFMA R3, R3, R12, R3 ;  /* 0x0000000c03037223 */ /* 0x000fc80000000003 */
[----:B------:R-:W-:-:S04]  /*01f0*/  FFMA R12, R0, R3, RZ ;  /* 0x00000003000c7223 */ /* 0x000fc800000000ff */
[----:B------:R-:W-:-:S04]  /*0200*/  FFMA R7, -R11, R12, R0 ;  /* 0x0000000c0b077223 */ /* 0x000fc80000000100 */
[----:B------:R-:W-:Y:S01]  /*0210*/  FFMA R3, R3, R7, R12 ;  /* 0x0000000703037223 */ /* 0x000fe2000000000c */
[----:B---3--:R-:W-:Y:S06]  /*0220*/  @!P0 BRA `(.L_x_33) ;  /* 0x00000000000c8947 */ /* 0x008fec0003800000 */
[----:B------:R-:W-:-:S07]  /*0230*/  MOV R8, 0x250 ;  /* 0x0000025000087802 */ /* 0x000fce0000000f00 */
[----:B0-2---:R-:W-:Y:S05]  /*0240*/  CALL.REL.NOINC `($__internal_2_$__cuda_sm3x_div_rn_noftz_f32_slowpath) ;  /* 0x00000000002c7944 */ /* 0x005fea0003c00000 */
[----:B------:R-:W-:-:S07]  /*0250*/  IMAD.MOV.U32 R3, RZ, RZ, R0 ;  /* 0x000000ffff037224 */ /* 0x000fce00078e0000 */
.L_x_33:
[----:B0-2---:R-:W-:Y:S05]  /*0260*/  BSYNC.RECONVERGENT B0 ;  /* 0x0000000000007941 */ /* 0x005fea0003800200 */
.L_x_32:
[----:B------:R-:W-:Y:S01]  /*0270*/  IADD3 R6, P0, PT, R6, UR12, RZ ;  /* 0x0000000c06067c10 */ /* 0x000fe2000ff1e0ff */
[----:B------:R-:W-:-:S03]  /*0280*/  IMAD.IADD R9, R2, 0x1, R5 ;  /* 0x0000000102097824 */ /* 0x000fc600078e0205 */
[----:B------:R-:W-:Y:S01]  /*0290*/  IADD3.X R7, PT, PT, R13, UR13, RZ, P0, !PT ;  /* 0x0000000d0d077c10 */ /* 0x000fe200087fe4ff */
[----:B------:R-:W-:Y:S01]  /*02a0*/  IMAD.MOV.U32 R5, RZ, RZ, R9 ;  /* 0x000000ffff057224 */ /* 0x000fe200078e0009 */
[----:B------:R-:W-:-:S03]  /*02b0*/  ISETP.GE.U32.AND P0, PT, R9, UR14, PT ;  /* 0x0000000e09007c0c */ /* 0x000fc6000bf06070 */
[----:B------:R0:W-:Y:S01]  /*02c0*/  STG.E desc[UR6][R6.64], R3 ;  /* 0x0000000306007986 */ /* 0x0001e2000c101906 */
[----:B------:R-:W-:-:S13]  /*02d0*/  ISETP.GE.U32.AND.EX P0, PT, RZ, UR15, PT, P0 ;  /* 0x0000000fff007c0c */ /* 0x000fda000bf06100 */
[----:B0-----:R-:W-:Y:S05]  /*02e0*/  @!P0 BRA `(.L_x_34) ;  /* 0xfffffffc008c8947 */ /* 0x001fea000383ffff */
[----:B------:R-:W-:Y:S05]  /*02f0*/  EXIT ;  /* 0x000000000000794d */ /* 0x000fea0003800000 */
        .weak           $__internal_2_$__cuda_sm3x_div_rn_noftz_f32_slowpath
        .type           $__internal_2_$__cuda_sm3x_div_rn_noftz_f32_slowpath,@function
        .size           $__internal_2_$__cuda_sm3x_div_rn_noftz_f32_slowpath,(.L_x_57 - $__internal_2_$__cuda_sm3x_div_rn_noftz_f32_slowpath)
$__internal_2_$__cuda_sm3x_div_rn_noftz_f32_slowpath:
[----:B------:R-:W-:Y:S01]  /*0300*/  SHF.R.U32.HI R9, RZ, 0x17, R11 ;  /* 0x00000017ff097819 */ /* 0x000fe2000001160b */
[----:B------:R-:W-:Y:S01]  /*0310*/  BSSY.RECONVERGENT B1, `(.L_x_35) ;  /* 0x0000064000017945 */ /* 0x000fe20003800200 */
[--C-:B------:R-:W-:Y:S01]  /*0320*/  SHF.R.U32.HI R3, RZ, 0x17, R0.reuse ;  /* 0x00000017ff037819 */ /* 0x100fe20000011600 */
[----:B------:R-:W-:Y:S01]  /*0330*/  IMAD.MOV.U32 R10, RZ, RZ, R0 ;  /* 0x000000ffff0a7224 */ /* 0x000fe200078e0000 */
[----:B------:R-:W-:Y:S02]  /*0340*/  LOP3.LUT R9, R9, 0xff, RZ, 0xc0, !PT ;  /* 0x000000ff09097812 */ /* 0x000fe400078ec0ff */
[----:B------:R-:W-:-:S03]  /*0350*/  LOP3.LUT R14, R3, 0xff, RZ, 0xc0, !PT ;  /* 0x000000ff030e7812 */ /* 0x000fc600078ec0ff */
[----:B------:R-:W-:Y:S02]  /*0360*/  VIADD R15, R9, 0xffffffff ;  /* 0xffffffff090f7836 */ /* 0x000fe40000000000 */
[----:B------:R-:W-:-:S03]  /*0370*/  VIADD R12, R14, 0xffffffff ;  /* 0xffffffff0e0c7836 */ /* 0x000fc60000000000 */
[----:B------:R-:W-:-:S04]  /*0380*/  ISETP.GT.U32.AND P0, PT, R15, 0xfd, PT ;  /* 0x000000fd0f00780c */ /* 0x000fc80003f04070 */
[----:B------:R-:W-:-:S13]  /*0390*/  ISETP.GT.U32.OR P0, PT, R12, 0xfd, P0 ;  /* 0x000000fd0c00780c */ /* 0x000fda0000704470 */
[----:B------:R-:W-:Y:S01]  /*03a0*/  @!P0 IMAD.MOV.U32 R7, RZ, RZ, RZ ;  /* 0x000000ffff078224 */ /* 0x000fe200078e00ff */
[----:B------:R-:W-:Y:S06]  /*03b0*/  @!P0 BRA `(.L_x_36) ;  /* 0x0000000000608947 */ /* 0x000fec0003800000 */
[----:B------:R-:W-:Y:S01]  /*03c0*/  FSETP.GTU.FTZ.AND P0, PT, |R0|, +INF , PT ;  /* 0x7f8000000000780b */ /* 0x000fe20003f1c200 */
[----:B------:R-:W-:Y:S01]  /*03d0*/  IMAD.MOV.U32 R3, RZ, RZ, R11 ;  /* 0x000000ffff037224 */ /* 0x000fe200078e000b */
[----:B------:R-:W-:-:S04]  /*03e0*/  FSETP.GTU.FTZ.AND P1, PT, |R11|, +INF , PT ;  /* 0x7f8000000b00780b */ /* 0x000fc80003f3c200 */
[----:B------:R-:W-:-:S13]  /*03f0*/  PLOP3.LUT P0, PT, P0, P1, PT, 0xf8, 0x8f ;  /* 0x00000000008f781c */ /* 0x000fda0000703f70 */
[----:B------:R-:W-:Y:S05]  /*0400*/  @P0 BRA `(.L_x_37) ;  /* 0x00000004004c0947 */ /* 0x000fea0003800000 */
[----:B------:R-:W-:-:S13]  /*0410*/  LOP3.LUT P0, RZ, R11, 0x7fffffff, R10, 0xc8, !PT ;  /* 0x7fffffff0bff7812 */ /* 0x000fda000780c80a */
[----:B------:R-:W-:Y:S05]  /*0420*/  @!P0 BRA `(.L_x_38) ;  /* 0x00000004003c8947 */ /* 0x000fea0003800000 */
[C---:B------:R-:W-:Y:S02]  /*0430*/  FSETP.NEU.FTZ.AND P2, PT, |R0|.reuse, +INF , PT ;  /* 0x7f8000000000780b */ /* 0x040fe40003f5d200 */
[----:B------:R-:W-:Y:S02]  /*0440*/  FSETP.NEU.FTZ.AND P1, PT, |R3|, +INF , PT ;  /* 0x7f8000000300780b */ /* 0x000fe40003f3d200 */
[----:B------:R-:W-:-:S11]  /*0450*/  FSETP.NEU.FTZ.AND P0, PT, |R0|, +INF , PT ;  /* 0x7f8000000000780b */ /* 0x000fd60003f1d200 */
[----:B------:R-:W-:Y:S05]  /*0460*/  @!P1 BRA !P2, `(.L_x_38) ;  /* 0x00000004002c9947 */ /* 0x000fea0005000000 */
[----:B------:R-:W-:-:S04]  /*0470*/  LOP3.LUT P2, RZ, R10, 0x7fffffff, RZ, 0xc0, !PT ;  /* 0x7fffffff0aff7812 */ /* 0x000fc8000784c0ff */
[----:B------:R-:W-:-:S13]  /*0480*/  PLOP3.LUT P1, PT, P1, P2, PT, 0x2f, 0xf2 ;  /* 0x0000000000f2781c */ /* 0x000fda0000f24577 */
[----:B------:R-:W-:Y:S05]  /*0490*/  @P1 BRA `(.L_x_39) ;  /* 0x0000000400181947 */ /* 0x000fea0003800000 */
[----:B------:R-:W-:-:S04]  /*04a0*/  LOP3.LUT P1, RZ, R11, 0x7fffffff, RZ, 0xc0, !PT ;  /* 0x7fffffff0bff7812 */ /* 0x000fc8000782c0ff */
[----:B------:R-:W-:-:S13]  /*04b0*/  PLOP3.LUT P0, PT, P0, P1, PT, 0x2f, 0xf2 ;  /* 0x0000000000f2781c */ /* 0x000fda0000702577 */
[----:B------:R-:W-:Y:S05]  /*04c0*/  @P0 BRA `(.L_x_40) ;  /* 0x0000000400000947 */ /* 0x000fea0003800000 */
[----:B------:R-:W-:Y:S02]  /*04d0*/  ISETP.GE.AND P0, PT, R12, RZ, PT ;  /* 0x000000ff0c00720c */ /* 0x000fe40003f06270 */
[----:B------:R-:W-:-:S11]  /*04e0*/  ISETP.GE.AND P1, PT, R15, RZ, PT ;  /* 0x000000ff0f00720c */ /* 0x000fd60003f26270 */
[----:B------:R-:W-:Y:S02]  /*04f0*/  @P0 IMAD.MOV.U32 R7, RZ, RZ, RZ ;  /* 0x000000ffff070224 */ /* 0x000fe400078e00ff */
[----:B------:R-:W-:Y:S01]  /*0500*/  @!P0 FFMA R10, R0, 1.84467440737095516160e+19, RZ ;  /* 0x5f800000000a8823 */ /* 0x000fe200000000ff */
[----:B------:R-:W-:Y:S02]  /*0510*/  @!P0 IMAD.MOV.U32 R7, RZ, RZ, -0x40 ;  /* 0xffffffc0ff078424 */ /* 0x000fe400078e00ff */
[----:B------:R-:W-:Y:S02]  /*0520*/  @!P1 FFMA R11, R3, 1.84467440737095516160e+19, RZ ;  /* 0x5f800000030b9823 */ /* 0x000fe400000000ff */
[----:B------:R-:W-:-:S07]  /*0530*/  @!P1 VIADD R7, R7, 0x40 ;  /* 0x0000004007079836 */ /* 0x000fce0000000000 */
.L_x_36:
[----:B------:R-:W-:Y:S01]  /*0540*/  LEA R0, R9, 0xc0800000, 0x17 ;  /* 0xc080000009007811 */ /* 0x000fe200078eb8ff */
[----:B------:R-:W-:Y:S01]  /*0550*/  VIADD R3, R14, 0xffffff81 ;  /* 0xffffff810e037836 */ /* 0x000fe20000000000 */
[----:B------:R-:W-:Y:S03]  /*0560*/  BSSY.RECONVERGENT B2, `(.L_x_41) ;  /* 0x0000035000027945 */ /* 0x000fe60003800200 */
[----:B------:R-:W-:Y:S02]  /*0570*/  IMAD.IADD R11, R11, 0x1, -R0 ;  /* 0x000000010b0b7824 */ /* 0x000fe400078e0a00 */
[----:B------:R-:W-:Y:S02]  /*0580*/  IMAD R0, R3, -0x800000, R10 ;  /* 0xff80000003007824 */ /* 0x000fe400078e020a */
[----:B------:R-:W0:Y:S01]  /*0590*/  MUFU.RCP R12, R11 ;  /* 0x0000000b000c7308 */ /* 0x000e220000001000 */
[----:B------:R-:W-:-:S04]  /*05a0*/  FADD.FTZ R15, -R11, -RZ ;  /* 0x800000ff0b0f7221 */ /* 0x000fc80000010100 */
[----:B0-----:R-:W-:-:S04]  /*05b0*/  FFMA R17, R12, R15, 1 ;  /* 0x3f8000000c117423 */ /* 0x001fc8000000000f */
[----:B------:R-:W-:-:S04]  /*05c0*/  FFMA R19, R12, R17, R12 ;  /* 0x000000110c137223 */ /* 0x000fc8000000000c */
[----:B------:R-:W-:-:S04]  /*05d0*/  FFMA R10, R0, R19, RZ ;  /* 0x00000013000a7223 */ /* 0x000fc800000000ff */
[----:B------:R-:W-:-:S04]  /*05e0*/  FFMA R17, R15, R10, R0 ;  /* 0x0000000a0f117223 */ /* 0x000fc80000000000 */
[----:B------:R-:W-:Y:S01]  /*05f0*/  FFMA R12, R19, R17, R10 ;  /* 0x00000011130c7223 */ /* 0x000fe2000000000a */
[----:B------:R-:W-:-:S03]  /*0600*/  IADD3 R10, PT, PT, R3, 0x7f, -R9 ;  /* 0x0000007f030a7810 */ /* 0x000fc60007ffe809 */
[----:B------:R-:W-:Y:S02]  /*0610*/  FFMA R15, R15, R12, R0 ;  /* 0x0000000c0f0f7223 */ /* 0x000fe40000000000 */
[----:B------:R-:W-:Y:S02]  /*0620*/  IMAD.IADD R10, R10, 0x1, R7 ;  /* 0x000000010a0a7824 */ /* 0x000fe400078e0207 */
[----:B------:R-:W-:-:S05]  /*0630*/  FFMA R0, R19, R15, R12 ;  /* 0x0000000f13007223 */ /* 0x000fca000000000c */
[----:B------:R-:W-:-:S04]  /*0640*/  SHF.R.U32.HI R3, RZ, 0x17, R0 ;  /* 0x00000017ff037819 */ /* 0x000fc80000011600 */
[----:B------:R-:W-:-:S05]  /*0650*/  LOP3.LUT R3, R3, 0xff, RZ, 0xc0, !PT ;  /* 0x000000ff03037812 */ /* 0x000fca00078ec0ff */
[----:B------:R-:W-:-:S04]  /*0660*/  IMAD.IADD R9, R3, 0x1, R10 ;  /* 0x0000000103097824 */ /* 0x000fc800078e020a */
[----:B------:R-:W-:-:S05]  /*0670*/  VIADD R3, R9, 0xffffffff ;  /* 0xffffffff09037836 */ /* 0x000fca0000000000 */
[----:B------:R-:W-:-:S13]  /*0680*/  ISETP.GE.U32.AND P0, PT, R3, 0xfe, PT ;  /* 0x000000fe0300780c */ /* 0x000fda0003f06070 */
[----:B------:R-:W-:Y:S05]  /*0690*/  @!P0 BRA `(.L_x_42) ;  /* 0x0000000000808947 */ /* 0x000fea0003800000 */
[----:B------:R-:W-:-:S13]  /*06a0*/  ISETP.GT.AND P0, PT, R9, 0xfe, PT ;  /* 0x000000fe0900780c */ /* 0x000fda0003f04270 */
[----:B------:R-:W-:Y:S05]  /*06b0*/  @P0 BRA `(.L_x_43) ;  /* 0x00000000006c0947 */ /* 0x000fea0003800000 */
[----:B------:R-:W-:-:S13]  /*06c0*/  ISETP.GE.AND P0, PT, R9, 0x1, PT ;  /* 0x000000010900780c */ /* 0x000fda0003f06270 */
[----:B------:R-:W-:Y:S05]  /*06d0*/  @P0 BRA `(.L_x_44) ;  /* 0x0000000000740947 */ /* 0x000fea0003800000 */
[----:B------:R-:W-:Y:S02]  /*06e0*/  ISETP.GE.AND P0, PT, R9, -0x18, PT ;  /* 0xffffffe80900780c */ /* 0x000fe40003f06270 */
[----:B------:R-:W-:-:S11]  /*06f0*/  LOP3.LUT R0, R0, 0x80000000, RZ, 0xc0, !PT ;  /* 0x8000000000007812 */ /* 0x000fd600078ec0ff */
[----:B------:R-:W-:Y:S05]  /*0700*/  @!P0 BRA `(.L_x_44) ;  /* 0x0000000000688947 */ /* 0x000fea0003800000 */
[CCC-:B------:R-:W-:Y:S01]  /*0710*/  FFMA.RZ R3, R19.reuse, R15.reuse, R12.reuse ;  /* 0x0000000f13037223 */ /* 0x1c0fe2000000c00c */
[-CC-:B------:R-:W-:Y:S01]  /*0720*/  FFMA.RM R10, R19, R15.reuse, R12.reuse ;  /* 0x0000000f130a7223 */ /* 0x180fe2000000400c */
[C---:B------:R-:W-:Y:S02]  /*0730*/  ISETP.NE.AND P2, PT, R9.reuse, RZ, PT ;  /* 0x000000ff0900720c */ /* 0x040fe40003f45270 */
[----:B------:R-:W-:Y:S02]  /*0740*/  ISETP.NE.AND P1, PT, R9, RZ, PT ;  /* 0x000000ff0900720c */ /* 0x000fe40003f25270 */
[----:B------:R-:W-:Y:S01]  /*0750*/  LOP3.LUT R7, R3, 0x7fffff, RZ, 0xc0, !PT ;  /* 0x007fffff03077812 */ /* 0x000fe200078ec0ff */
[----:B------:R-:W-:Y:S01]  /*0760*/  FFMA.RP R3, R19, R15, R12 ;  /* 0x0000000f13037223 */ /* 0x000fe2000000800c */
[----:B------:R-:W-:Y:S02]  /*0770*/  VIADD R12, R9, 0x20 ;  /* 0x00000020090c7836 */ /* 0x000fe40000000000 */
[----:B------:R-:W-:Y:S01]  /*0780*/  LOP3.LUT R7, R7, 0x800000, RZ, 0xfc, !PT ;  /* 0x0080000007077812 */ /* 0x000fe200078efcff */
[----:B------:R-:W-:Y:S01]  /*0790*/  IMAD.MOV R9, RZ, RZ, -R9 ;  /* 0x000000ffff097224 */ /* 0x000fe200078e0a09 */
[----:B------:R-:W-:-:S02]  /*07a0*/  FSETP.NEU.FTZ.AND P0, PT, R3, R10, PT ;  /* 0x0000000a0300720b */ /* 0x000fc40003f1d000 */
[----:B------:R-:W-:Y:S02]  /*07b0*/  SHF.L.U32 R12, R7, R12, RZ ;  /* 0x0000000c070c7219 */ /* 0x000fe400000006ff */
[----:B------:R-:W-:Y:S02]  /*07c0*/  SEL R10, R9, RZ, P2 ;  /* 0x000000ff090a7207 */ /* 0x000fe40001000000 */
[----:B------:R-:W-:Y:S02]  /*07d0*/  ISETP.NE.AND P1, PT, R12, RZ, P1 ;  /* 0x000000ff0c00720c */ /* 0x000fe40000f25270 */
[----:B------:R-:W-:Y:S02]  /*07e0*/  SHF.R.U32.HI R10, RZ, R10, R7 ;  /* 0x0000000aff0a7219 */ /* 0x000fe40000011607 */
[----:B------:R-:W-:Y:S02]  /*07f0*/  PLOP3.LUT P0, PT, P0, P1, PT, 0xf8, 0x8f ;  /* 0x00000000008f781c */ /* 0x000fe40000703f70 */
[----:B------:R-:W-:-:S02]  /*0800*/  SHF.R.U32.HI R12, RZ, 0x1, R10 ;  /* 0x00000001ff0c7819 */ /* 0x000fc4000001160a */
[----:B------:R-:W-:-:S04]  /*0810*/  SEL R3, RZ, 0x1, !P0 ;  /* 0x00000001ff037807 */ /* 0x000fc80004000000 */
[----:B------:R-:W-:-:S04]  /*0820*/  LOP3.LUT R3, R3, 0x1, R12, 0xf8, !PT ;  /* 0x0000000103037812 */ /* 0x000fc800078ef80c */
[----:B------:R-:W-:-:S05]  /*0830*/  LOP3.LUT R3, R3, R10, RZ, 0xc0, !PT ;  /* 0x0000000a03037212 */ /* 0x000fca00078ec0ff */
[----:B------:R-:W-:-:S05]  /*0840*/  IMAD.IADD R3, R12, 0x1, R3 ;  /* 0x000000010c037824 */ /* 0x000fca00078e0203 */
[----:B------:R-:W-:Y:S01]  /*0850*/  LOP3.LUT R0, R3, R0, RZ, 0xfc, !PT ;  /* 0x0000000003007212 */ /* 0x000fe200078efcff */
[----:B------:R-:W-:Y:S06]  /*0860*/  BRA `(.L_x_44) ;  /* 0x0000000000107947 */ /* 0x000fec0003800000 */
.L_x_43:
[----:B------:R-:W-:-:S04]  /*0870*/  LOP3.LUT R0, R0, 0x80000000, RZ, 0xc0, !PT ;  /* 0x8000000000007812 */ /* 0x000fc800078ec0ff */
[----:B------:R-:W-:Y:S01]  /*0880*/  LOP3.LUT R0, R0, 0x7f800000, RZ, 0xfc, !PT ;  /* 0x7f80000000007812 */ /* 0x000fe200078efcff */
[----:B------:R-:W-:Y:S06]  /*0890*/  BRA `(.L_x_44) ;  /* 0x0000000000047947 */ /* 0x000fec0003800000 */
.L_x_42:
[----:B------:R-:W-:-:S07]  /*08a0*/  IMAD R0, R10, 0x800000, R0 ;  /* 0x008000000a007824 */ /* 0x000fce00078e0200 */
.L_x_44:
[----:B------:R-:W-:Y:S05]  /*08b0*/  BSYNC.RECONVERGENT B2 ;  /* 0x0000000000027941 */ /* 0x000fea0003800200 */
.L_x_41:
[----:B------:R-:W-:Y:S05]  /*08c0*/  BRA `(.L_x_45) ;  /* 0x0000000000207947 */ /* 0x000fea0003800000 */
.L_x_40:
[----:B------:R-:W-:-:S04]  /*08d0*/  LOP3.LUT R0, R11, 0x80000000, R10, 0x48, !PT ;  /* 0x800000000b007812 */ /* 0x000fc800078e480a */
[----:B------:R-:W-:Y:S01]  /*08e0*/  LOP3.LUT R0, R0, 0x7f800000, RZ, 0xfc, !PT ;  /* 0x7f80000000007812 */ /* 0x000fe200078efcff */
[----:B------:R-:W-:Y:S06]  /*08f0*/  BRA `(.L_x_45) ;  /* 0x0000000000147947 */ /* 0x000fec0003800000 */
.L_x_39:
[----:B------:R-:W-:Y:S01]  /*0900*/  LOP3.LUT R0, R11, 0x80000000, R10, 0x48, !PT ;  /* 0x800000000b007812 */ /* 0x000fe200078e480a */
[----:B------:R-:W-:Y:S06]  /*0910*/  BRA `(.L_x_45) ;  /* 0x00000000000c7947 */ /* 0x000fec0003800000 */
.L_x_38:
[----:B------:R-:W0:Y:S01]  /*0920*/  MUFU.RSQ R0, -QNAN ;  /* 0xffc0000000007908 */ /* 0x000e220000001400 */
[----:B------:R-:W-:Y:S05]  /*0930*/  BRA `(.L_x_45) ;  /* 0x0000000000047947 */ /* 0x000fea0003800000 */
.L_x_37:
[----:B------:R-:W-:-:S07]  /*0940*/  FADD.FTZ R0, R0, R3 ;  /* 0x0000000300007221 */ /* 0x000fce0000010000 */
.L_x_45:
[----:B------:R-:W-:Y:S05]  /*0950*/  BSYNC.RECONVERGENT B1 ;  /* 0x0000000000017941 */ /* 0x000fea0003800200 */
.L_x_35:
[----:B------:R-:W-:-:S04]  /*0960*/  IMAD.MOV.U32 R9, RZ, RZ, 0x0 ;  /* 0x00000000ff097424 */ /* 0x000fc800078e00ff */
[----:B0-----:R-:W-:Y:S05]  /*0970*/  RET.REL.NODEC R8 `(bdiv_f32) ;  /* 0xfffffff408a07950 */ /* 0x001fea0003c3ffff */
.L_x_46:
        /* <DEDUP_REMOVED lines=16> */
.L_x_57:


//--------------------- .text.badd_i64            --------------------------
	.section	.text.badd_i64,"ax",@progbits
	.align	128
        .global         badd_i64
        .type           badd_i64,@function
        .size           badd_i64,(.L_x_70 - badd_i64)
        .other          badd_i64,@"STO_CUDA_ENTRY STV_DEFAULT"
badd_i64:
.text.badd_i64:
        /* <DEDUP_REMOVED lines=16> */
.L_x_47:
        /* <DEDUP_REMOVED lines=12> */
[----:B--2---:R-:W-:-:S05]  /*01c0*/  IADD3 R6, P0, PT, R2, R4, RZ ;  /* 0x0000000402067210 */ /* 0x004fca0007f1e0ff */
[----:B------:R-:W-:Y:S01]  /*01d0*/  IMAD.X R7, R3, 0x1, R5, P0 ;  /* 0x0000000103077824 */ /* 0x000fe200000e0605 */
[----:B------:R-:W-:-:S04]  /*01e0*/  ISETP.GE.U32.AND P0, PT, R10, UR8, PT ;  /* 0x000000080a007c0c */ /* 0x000fc8000bf06070 */
[----:B------:R0:W-:Y:S01]  /*01f0*/  STG.E.64 desc[UR6][R8.64], R6 ;  /* 0x0000000608007986 */ /* 0x0001e2000c101b06 */
[----:B------:R-:W-:-:S13]  /*0200*/  ISETP.GE.U32.AND.EX P0, PT, RZ, UR9, PT, P0 ;  /* 0x00000009ff007c0c */ /* 0x000fda000bf06100 */
[----:B0-----:R-:W-:Y:S05]  /*0210*/  @!P0 BRA `(.L_x_47) ;  /* 0xfffffffc00b88947 */ /* 0x001fea000383ffff */
[----:B------:R-:W-:Y:S05]  /*0220*/  EXIT ;  /* 0x000000000000794d */ /* 0x000fea0003800000 */
.L_x_48:
        /* <DEDUP_REMOVED lines=13> */
.L_x_70:


//--------------------- .text.badd_i32            --------------------------
	.section	.text.badd_i32,"ax",@progbits
	.align	128
        .global         badd_i32
        .type           badd_i32,@function
        .size           badd_i32,(.L_x_71 - badd_i32)
        .other          badd_i32,@"STO_CUDA_ENTRY STV_DEFAULT"
badd_i32:
.text.badd_i32:
        /* <DEDUP_REMOVED lines=16> */
.L_x_49:
        /* <DEDUP_REMOVED lines=14> */
[----:B--2---:R-:W-:-:S05]  /*01e0*/  IMAD.IADD R11, R2, 0x1, R5 ;  /* 0x00000001020b7824 */ /* 0x004fca00078e0205 */
[----:B------:R0:W-:Y:S05]  /*01f0*/  STG.E desc[UR6][R6.64], R11 ;  /* 0x0000000b06007986 */ /* 0x0001ea000c101906 */
[----:B------:R-:W-:Y:S05]  /*0200*/  @!P0 BRA `(.L_x_49) ;  /* 0xfffffffc00bc8947 */ /* 0x000fea000383ffff */
[----:B------:R-:W-:Y:S05]  /*0210*/  EXIT ;  /* 0x000000000000794d */ /* 0x000fea0003800000 */
.L_x_50:
        /* <DEDUP_REMOVED lines=14> */
.L_x_71:


//--------------------- .text.badd_f64            --------------------------
	.section	.text.badd_f64,"ax",@progbits
	.align	128
        .global         badd_f64
        .type           badd_f64,@function
        .size           badd_f64,(.L_x_72 - badd_f64)
        .other          badd_f64,@"STO_CUDA_ENTRY STV_DEFAULT"
badd_f64:
.text.badd_f64:
        /* <DEDUP_REMOVED lines=16> */
.L_x_51:
        /* <DEDUP_REMOVED lines=14> */
[----:B--2---:R-:W-:-:S07]  /*01e0*/  DADD R2, R2, R4 ;  /* 0x0000000002027229 */ /* 0x004fce0000000004 */
[----:B------:R0:W-:Y:S04]  /*01f0*/  STG.E.64 desc[UR6][R8.64], R2 ;  /* 0x0000000208007986 */ /* 0x0001e8000c101b06 */
[----:B------:R-:W-:Y:S05]  /*0200*/  @!P0 BRA `(.L_x_51) ;  /* 0xfffffffc00bc8947 */ /* 0x000fea000383ffff */
[----:B------:R-:W-:Y:S05]  /*0210*/  EXIT ;  /* 0x000000000000794d */ /* 0x000fea0003800000 */
.L_x_52:
        /* <DEDUP_REMOVED lines=14> */
.L_x_72:


//--------------------- .text.badd_f32            --------------------------
	.section	.text.badd_f32,"ax",@progbits
	.align	128
        .global         badd_f32
        .type           badd_f32,@function
        .size           badd_f32,(.L_x_73 - badd_f32)
        .other          badd_f32,@"STO_CUDA_ENTRY STV_DEFAULT"
badd_f32:
.text.badd_f32:
        /* <DEDUP_REMOVED lines=16> */
.L_x_53:
        /* <DEDUP_REMOVED lines=14> */
[----:B--2---:R-:W-:-:S05]  /*01e0*/  FADD R11, R2, R5 ;  /* 0x00000005020b7221 */ /* 0x004fca0000000000 */
[----:B------:R0:W-:Y:S05]  /*01f0*/  STG.E desc[UR6][R6.64], R11 ;  /* 0x0000000b06007986 */ /* 0x0001ea000c101906 */
[----:B------:R-:W-:Y:S05]  /*0200*/  @!P0 BRA `(.L_x_53) ;  /* 0xfffffffc00bc8947 */ /* 0x000fea000383ffff */
[----:B------:R-:W-:Y:S05]  /*0210*/  EXIT ;  /* 0x000000000000794d */ /* 0x000fea0003800000 */
.L_x_54:
        /* <DEDUP_REMOVED lines=14> */
.L_x_73:


//--------------------- .nv.shared.reserved.0     --------------------------
	.section	.nv.shared.reserved.0,"aw",@nobits
	.weak		__nv_reservedSMEM_offset_0_alias
	.size		__nv_reservedSMEM_offset_0_alias, 0, 64
	.other		__nv_reservedSMEM_offset_0_alias,@"STO_CUDA_RESERVED_SHARED STV_DEFAULT"
__nv_reservedSMEM_offset_0_alias:
	.zero		0
	.zero		64


//--------------------- .nv.constant0.bsub_i64    --------------------------
	.section	.nv.constant0.bsub_i64,"a",@progbits
	.sectionflags	@""
	.align	4
.nv.constant0.bsub_i64:
	.zero		928


//--------------------- .nv.constant0.bsub_i32    --------------------------
	.section	.nv.constant0.bsub_i32,"a",@progbits
	.sectionflags	@""
	.align	4
.nv.constant0.bsub_i32:
	.zero		928


//--------------------- .nv.constant0.bsub_f64    --------------------------
	.section	.nv.constant0.bsub_f64,"a",@progbits
	.sectionflags	@""
	.align	4
.nv.constant0.bsub_f64:
	.zero		928


//--------------------- .nv.constant0.bsub_f32    --------------------------
	.section	.nv.constant0.bsub_f32,"a",@progbits
	.sectionflags	@""
	.align	4
.nv.constant0.bsub_f32:
	.zero		928


//--------------------- .nv.constant0.bmul_i64    --------------------------
	.section	.nv.constant0.bmul_i64,"a",@progbits
	.sectionflags	@""
	.align	4
.nv.constant0.bmul_i64:
	.zero		928


//--------------------- .nv.constant0.bmul_i32    --------------------------
	.section	.nv.constant0.bmul_i32,"a",@progbits
	.sectionflags	@""
	.align	4
.nv.constant0.bmul_i32:
	.zero		928


//--------------------- .nv.constant0.bmul_f64    --------------------------
	.section	.nv.constant0.bmul_f64,"a",@progbits
	.sectionflags	@""
	.align	4
.nv.constant0.bmul_f64:
	.zero		928


//--------------------- .nv.constant0.bmul_f32    --------------------------
	.section	.nv.constant0.bmul_f32,"a",@progbits
	.sectionflags	@""
	.align	4
.nv.constant0.bmul_f32:
	.zero		928


//--------------------- .nv.constant0.bdiv_i64    --------------------------
	.section	.nv.constant0.bdiv_i64,"a",@progbits
	.sectionflags	@""
	.align	4
.nv.constant0.bdiv_i64:
	.zero		928


//--------------------- .nv.constant0.bdiv_i32    --------------------------
	.section	.nv.constant0.bdiv_i32,"a",@progbits
	.sectionflags	@""
	.align	4
.nv.constant0.bdiv_i32:
	.zero		928


//--------------------- .nv.constant0.bdiv_f64    --------------------------
	.section	.nv.constant0.bdiv_f64,"a",@progbits
	.sectionflags	@""
	.align	4
.nv.constant0.bdiv_f64:
	.zero		928


//--------------------- .nv.constant0.bdiv_f32    --------------------------
	.section	.nv.constant0.bdiv_f32,"a",@progbits
	.sectionflags	@""
	.align	4
.nv.constant0.bdiv_f32:
	.zero		928


//--------------------- .nv.constant0.badd_i64    --------------------------
	.section	.nv.constant0.badd_i64,"a",@progbits
	.sectionflags	@""
	.align	4
.nv.constant0.badd_i64:
	.zero		928


//--------------------- .nv.constant0.badd_i32    --------------------------
	.section	.nv.constant0.badd_i32,"a",@progbits
	.sectionflags	@""
	.align	4
.nv.constant0.badd_i32:
	.zero		928


//--------------------- .nv.constant0.badd_f64    --------------------------
	.section	.nv.constant0.badd_f64,"a",@progbits
	.sectionflags	@""
	.align	4
.nv.constant0.badd_f64:
	.zero		928


//--------------------- .nv.constant0.badd_f32    --------------------------
	.section	.nv.constant0.badd_f32,"a",@progbits
	.sectionflags	@""
	.align	4
.nv.constant0.badd_f32:
	.zero		928


//--------------------- SYMBOLS --------------------------

	.type		.nv.reservedSmem.offset0,@object
	.size		.nv.reservedSmem.offset0,0x4
